	.target	sm_100a

	.elftype	@"ET_EXEC"


//--------------------- .note.nv.tkinfo           --------------------------
	.section	.note.nv.tkinfo,"",@"SHT_NOTE"
	.sectionflags	@"SHF_NOTE_NV_TKINFO"
	.tkinfo
        /*0018*/ 	.word	0x00000002
        /*0030*/ 	.string	""
        /*0030*/ 	.string	"ptxas"
        /*0030*/ 	.string	"Cuda compilation tools, release 13.0, V13.0.88"
        /*0030*/ 	.string	"Build cuda_13.0.r13.0/compiler.36424714_0"
        /*0030*/ 	.string	"-arch sm_100a -m 64 "



//--------------------- .note.nv.cuinfo           --------------------------
	.section	.note.nv.cuinfo,"",@"SHT_NOTE"
	.sectionflags	@"SHF_NOTE_NV_CUINFO"
        /*0018*/ 	.short	0x0002
        /*001a*/ 	.short	0x0064
        /*001c*/ 	.short	0x0082
	.zero		2


//--------------------- .nv.info                  --------------------------
	.section	.nv.info,"",@"SHT_CUDA_INFO"
	.align	4


	//----- nvinfo : EIATTR_REGCOUNT
	.align		4
        /*0000*/ 	.byte	0x04, 0x2f
        /*0002*/ 	.short	(.L_19 - .L_18)
	.align		4
.L_18:
        /*0004*/ 	.word	index@(_ZN7cutlass13device_kernelINS_4gemm6kernel13GemmUniversalIN4cute5tupleIJiiiiEEENS1_10collective13CollectiveMmaINS1_35MainloopSm100TmaUmmaWarpSpecializedILi4ELi2ELi4ENS5_IJNS4_1CILi2EEENSA_ILi4EEENSA_ILi1EEEEEEEENS5_IJNSA_ILi64EEENSA_ILi128EEESG_EEENS_10tfloat32_tENS5_IJlSD_lEEESJ_SK_NS4_8TiledMMAINS4_8MMA_AtomIJNS4_17SM100_MMA_TF32_SSISJ_SJ_fLi64ELi128ELNS4_4UMMA5MajorE0ELSP_0ELNSO_7ScaleInE0ELSQ_0EEEEEENS4_6LayoutINS5_IJSD_SD_SD_EEENS5_IJNSA_ILi0EEESV_SV_EEEEENS5_IJNS4_10UnderscoreESY_SY_EEEEENS4_23SM90_TMA_LOAD_MULTICASTENS4_14ComposedLayoutINS4_7SwizzleILi3ELi4ELi3EEENS4_18smem_ptr_flag_bitsILi32EEENST_INS5_IJNSA_ILi8EEENSA_ILi32EEEEEENS5_IJS18_SD_EEEEEEEvNS4_8identityES11_S1C_vS1D_EENS_8epilogue10collective18CollectiveEpilogueINS1F_23Sm100TmaWarpSpecializedILi4ELi2ELi16ELb1ELb0EEEJSI_NS5_IJNST_ISG_SD_EENST_IS18_SD_EEEEESJ_SK_SJ_SK_NS1F_6fusion15FusionCallbacksIS1J_NS1N_17LinearCombinationISJ_fSJ_fLNS_15FloatRoundStyleE2EEESI_S1M_JEEENS4_5SM1004TMEM4LOAD26SM100_TMEM_LOAD_16dp128b8xENS4_13SM90_TMA_LOADES1C_NS4_17SM75_U32x4_LDSM_NENS4_14SM90_TMA_STOREES1C_NS4_17SM90_U32x4_STSM_NENS4_39AutoVectorizingCopyWithAssumedAlignmentILi128EEEEEEvvEEEEvNT_6ParamsE)
        /*0008*/ 	.word	0x00000057


	//----- nvinfo : EIATTR_FRAME_SIZE
	.align		4
.L_19:
        /*000c*/ 	.byte	0x04, 0x11
        /*000e*/ 	.short	(.L_21 - .L_20)
	.align		4
.L_20:
        /*0010*/ 	.word	index@($__internal_2_$__cuda_sm10x_tcgen05_guardrail_trap_unallocated_columns_being_dealloced)
        /*0014*/ 	.word	0x00000000


	//----- nvinfo : EIATTR_FRAME_SIZE
	.align		4
.L_21:
        /*0018*/ 	.byte	0x04, 0x11
        /*001a*/ 	.short	(.L_23 - .L_22)
	.align		4
.L_22:
        /*001c*/ 	.word	index@($__internal_1_$__cuda_sm10x_tcgen05_guardrail_trap_phase_invalid_during_alloc)
        /*0020*/ 	.word	0x00000000


	//----- nvinfo : EIATTR_FRAME_SIZE
	.align		4
.L_23:
        /*0024*/ 	.byte	0x04, 0x11
        /*0026*/ 	.short	(.L_25 - .L_24)
	.align		4
.L_24:
        /*0028*/ 	.word	index@($__internal_0_$__cuda_sm10x_tcgen05_guardrail_trap_col_being_dealloced_not_returned_by_alloc)
        /*002c*/ 	.word	0x00000000


	//----- nvinfo : EIATTR_FRAME_SIZE
	.align		4
.L_25:
        /*0030*/ 	.byte	0x04, 0x11
        /*0032*/ 	.short	(.L_27 - .L_26)
	.align		4
.L_26:
        /*0034*/ 	.word	index@(_ZN7cutlass13device_kernelINS_4gemm6kernel13GemmUniversalIN4cute5tupleIJiiiiEEENS1_10collective13CollectiveMmaINS1_35MainloopSm100TmaUmmaWarpSpecializedILi4ELi2ELi4ENS5_IJNS4_1CILi2EEENSA_ILi4EEENSA_ILi1EEEEEEEENS5_IJNSA_ILi64EEENSA_ILi128EEESG_EEENS_10tfloat32_tENS5_IJlSD_lEEESJ_SK_NS4_8TiledMMAINS4_8MMA_AtomIJNS4_17SM100_MMA_TF32_SSISJ_SJ_fLi64ELi128ELNS4_4UMMA5MajorE0ELSP_0ELNSO_7ScaleInE0ELSQ_0EEEEEENS4_6LayoutINS5_IJSD_SD_SD_EEENS5_IJNSA_ILi0EEESV_SV_EEEEENS5_IJNS4_10UnderscoreESY_SY_EEEEENS4_23SM90_TMA_LOAD_MULTICASTENS4_14ComposedLayoutINS4_7SwizzleILi3ELi4ELi3EEENS4_18smem_ptr_flag_bitsILi32EEENST_INS5_IJNSA_ILi8EEENSA_ILi32EEEEEENS5_IJS18_SD_EEEEEEEvNS4_8identityES11_S1C_vS1D_EENS_8epilogue10collective18CollectiveEpilogueINS1F_23Sm100TmaWarpSpecializedILi4ELi2ELi16ELb1ELb0EEEJSI_NS5_IJNST_ISG_SD_EENST_IS18_SD_EEEEESJ_SK_SJ_SK_NS1F_6fusion15FusionCallbacksIS1J_NS1N_17LinearCombinationISJ_fSJ_fLNS_15FloatRoundStyleE2EEESI_S1M_JEEENS4_5SM1004TMEM4LOAD26SM100_TMEM_LOAD_16dp128b8xENS4_13SM90_TMA_LOADES1C_NS4_17SM75_U32x4_LDSM_NENS4_14SM90_TMA_STOREES1C_NS4_17SM90_U32x4_STSM_NENS4_39AutoVectorizingCopyWithAssumedAlignmentILi128EEEEEEvvEEEEvNT_6ParamsE)
        /*0038*/ 	.word	0x00000000


	//----- nvinfo : EIATTR_MIN_STACK_SIZE
	.align		4
.L_27:
        /*003c*/ 	.byte	0x04, 0x12
        /*003e*/ 	.short	(.L_29 - .L_28)
	.align		4
.L_28:
        /*0040*/ 	.word	index@(_ZN7cutlass13device_kernelINS_4gemm6kernel13GemmUniversalIN4cute5tupleIJiiiiEEENS1_10collective13CollectiveMmaINS1_35MainloopSm100TmaUmmaWarpSpecializedILi4ELi2ELi4ENS5_IJNS4_1CILi2EEENSA_ILi4EEENSA_ILi1EEEEEEEENS5_IJNSA_ILi64EEENSA_ILi128EEESG_EEENS_10tfloat32_tENS5_IJlSD_lEEESJ_SK_NS4_8TiledMMAINS4_8MMA_AtomIJNS4_17SM100_MMA_TF32_SSISJ_SJ_fLi64ELi128ELNS4_4UMMA5MajorE0ELSP_0ELNSO_7ScaleInE0ELSQ_0EEEEEENS4_6LayoutINS5_IJSD_SD_SD_EEENS5_IJNSA_ILi0EEESV_SV_EEEEENS5_IJNS4_10UnderscoreESY_SY_EEEEENS4_23SM90_TMA_LOAD_MULTICASTENS4_14ComposedLayoutINS4_7SwizzleILi3ELi4ELi3EEENS4_18smem_ptr_flag_bitsILi32EEENST_INS5_IJNSA_ILi8EEENSA_ILi32EEEEEENS5_IJS18_SD_EEEEEEEvNS4_8identityES11_S1C_vS1D_EENS_8epilogue10collective18CollectiveEpilogueINS1F_23Sm100TmaWarpSpecializedILi4ELi2ELi16ELb1ELb0EEEJSI_NS5_IJNST_ISG_SD_EENST_IS18_SD_EEEEESJ_SK_SJ_SK_NS1F_6fusion15FusionCallbacksIS1J_NS1N_17LinearCombinationISJ_fSJ_fLNS_15FloatRoundStyleE2EEESI_S1M_JEEENS4_5SM1004TMEM4LOAD26SM100_TMEM_LOAD_16dp128b8xENS4_13SM90_TMA_LOADES1C_NS4_17SM75_U32x4_LDSM_NENS4_14SM90_TMA_STOREES1C_NS4_17SM90_U32x4_STSM_NENS4_39AutoVectorizingCopyWithAssumedAlignmentILi128EEEEEEvvEEEEvNT_6ParamsE)
        /*0044*/ 	.word	0x00000000
.L_29:


//--------------------- .nv.compat                --------------------------
	.section	.nv.compat,"",@"SHT_CUDA_COMPAT_INFO"
	.align	4
        /*0000*/ 	.byte	0x02, 0x09, 0x01, 0x00, 0x02, 0x02, 0x02, 0x00, 0x02, 0x05, 0x05, 0x00, 0x03, 0x07, 0x01, 0x01
        /*0010*/ 	.byte	0x02, 0x03, 0x01, 0x00, 0x02, 0x06, 0x01, 0x00, 0x04, 0x0b, 0x08, 0x00, 0x09, 0x00, 0x00, 0x00
        /*0020*/ 	.byte	0x00, 0x00, 0x00, 0x00


//--------------------- .nv.info._ZN7cutlass13device_kernelINS_4gemm6kernel13GemmUniversalIN4cute5tupleIJiiiiEEENS1_10collective13CollectiveMmaINS1_35MainloopSm100TmaUmmaWarpSpecializedILi4ELi2ELi4ENS5_IJNS4_1CILi2EEENSA_ILi4EEENSA_ILi1EEEEEEEENS5_IJNSA_ILi64EEENSA_ILi128EEESG_EEENS_10tfloat32_tENS5_IJlSD_lEEESJ_SK_NS4_8TiledMMAINS4_8MMA_AtomIJNS4_17SM100_MMA_TF32_SSISJ_SJ_fLi64ELi128ELNS4_4UMMA5MajorE0ELSP_0ELNSO_7ScaleInE0ELSQ_0EEEEEENS4_6LayoutINS5_IJSD_SD_SD_EEENS5_IJNSA_ILi0EEESV_SV_EEEEENS5_IJNS4_10UnderscoreESY_SY_EEEEENS4_23SM90_TMA_LOAD_MULTICASTENS4_14ComposedLayoutINS4_7SwizzleILi3ELi4ELi3EEENS4_18smem_ptr_flag_bitsILi32EEENST_INS5_IJNSA_ILi8EEENSA_ILi32EEEEEENS5_IJS18_SD_EEEEEEEvNS4_8identityES11_S1C_vS1D_EENS_8epilogue10collective18CollectiveEpilogueINS1F_23Sm100TmaWarpSpecializedILi4ELi2ELi16ELb1ELb0EEEJSI_NS5_IJNST_ISG_SD_EENST_IS18_SD_EEEEESJ_SK_SJ_SK_NS1F_6fusion15FusionCallbacksIS1J_NS1N_17LinearCombinationISJ_fSJ_fLNS_15FloatRoundStyleE2EEESI_S1M_JEEENS4_5SM1004TMEM4LOAD26SM100_TMEM_LOAD_16dp128b8xENS4_13SM90_TMA_LOADES1C_NS4_17SM75_U32x4_LDSM_NENS4_14SM90_TMA_STOREES1C_NS4_17SM90_U32x4_STSM_NENS4_39AutoVectorizingCopyWithAssumedAlignmentILi128EEEEEEvvEEEEvNT_6ParamsE --------------------------
	.section	.nv.info._ZN7cutlass13device_kernelINS_4gemm6kernel13GemmUniversalIN4cute5tupleIJiiiiEEENS1_10collective13CollectiveMmaINS1_35MainloopSm100TmaUmmaWarpSpecializedILi4ELi2ELi4ENS5_IJNS4_1CILi2EEENSA_ILi4EEENSA_ILi1EEEEEEEENS5_IJNSA_ILi64EEENSA_ILi128EEESG_EEENS_10tfloat32_tENS5_IJlSD_lEEESJ_SK_NS4_8TiledMMAINS4_8MMA_AtomIJNS4_17SM100_MMA_TF32_SSISJ_SJ_fLi64ELi128ELNS4_4UMMA5MajorE0ELSP_0ELNSO_7ScaleInE0ELSQ_0EEEEEENS4_6LayoutINS5_IJSD_SD_SD_EEENS5_IJNSA_ILi0EEESV_SV_EEEEENS5_IJNS4_10UnderscoreESY_SY_EEEEENS4_23SM90_TMA_LOAD_MULTICASTENS4_14ComposedLayoutINS4_7SwizzleILi3ELi4ELi3EEENS4_18smem_ptr_flag_bitsILi32EEENST_INS5_IJNSA_ILi8EEENSA_ILi32EEEEEENS5_IJS18_SD_EEEEEEEvNS4_8identityES11_S1C_vS1D_EENS_8epilogue10collective18CollectiveEpilogueINS1F_23Sm100TmaWarpSpecializedILi4ELi2ELi16ELb1ELb0EEEJSI_NS5_IJNST_ISG_SD_EENST_IS18_SD_EEEEESJ_SK_SJ_SK_NS1F_6fusion15FusionCallbacksIS1J_NS1N_17LinearCombinationISJ_fSJ_fLNS_15FloatRoundStyleE2EEESI_S1M_JEEENS4_5SM1004TMEM4LOAD26SM100_TMEM_LOAD_16dp128b8xENS4_13SM90_TMA_LOADES1C_NS4_17SM75_U32x4_LDSM_NENS4_14SM90_TMA_STOREES1C_NS4_17SM90_U32x4_STSM_NENS4_39AutoVectorizingCopyWithAssumedAlignmentILi128EEEEEEvvEEEEvNT_6ParamsE,"",@"SHT_CUDA_INFO"
	.sectionflags	@""
	.align	4


	//----- nvinfo : EIATTR_CUDA_API_VERSION
	.align		4
        /*0000*/ 	.byte	0x04, 0x37
        /*0002*/ 	.short	(.L_31 - .L_30)
.L_30:
        /*0004*/ 	.word	0x00000082


	//----- nvinfo : EIATTR_KPARAM_INFO
	.align		4
.L_31:
        /*0008*/ 	.byte	0x04, 0x17
        /*000a*/ 	.short	(.L_33 - .L_32)
.L_32:
        /*000c*/ 	.word	0x00000000
        /*0010*/ 	.short	0x0000
        /*0012*/ 	.short	0x0000
        /*0014*/ 	.byte	0x00, 0xf0, 0x01, 0x20


	//----- nvinfo : EIATTR_AT_ENTRY_FRAGMENTS
	.align		4
.L_33:
        /*0018*/ 	.byte	0x04, 0x4f
        /*001a*/ 	.short	(.L_35 - .L_34)


	//   ....[0]....
.L_34:
        /*001c*/ 	.word	0x00000006


	//----- nvinfo : EIATTR_RESERVED_SMEM_USED
	.align		4
.L_35:
        /*0020*/ 	.byte	0x01, 0x41
	.zero		2


	//----- nvinfo : EIATTR_SPARSE_MMA_MASK
	.align		4
        /*0024*/ 	.byte	0x03, 0x50
        /*0026*/ 	.short	0x0000


	//----- nvinfo : EIATTR_TCGEN05_1CTA_USED
	.align		4
        /*0028*/ 	.byte	0x01, 0x51
	.zero		2


	//----- nvinfo : EIATTR_MAXREG_COUNT
	.align		4
        /*002c*/ 	.byte	0x03, 0x1b
        /*002e*/ 	.short	0x00ff


	//----- nvinfo : EIATTR_NUM_BARRIERS
	.align		4
        /*0030*/ 	.byte	0x02, 0x4c
        /*0032*/ 	.byte	0x07
	.zero		1


	//----- nvinfo : EIATTR_EXTERNS
	.align		4
        /*0034*/ 	.byte	0x04, 0x0f
        /*0036*/ 	.short	(.L_37 - .L_36)


	//   ....[0]....
	.align		4
.L_36:
        /*0038*/ 	.word	index@(__assertfail)


	//----- nvinfo : EIATTR_MERCURY_ISA_VERSION
	.align		4
.L_37:
        /*003c*/ 	.byte	0x03, 0x5f
        /*003e*/ 	.short	0x0101


	//----- nvinfo : EIATTR_INT_WARP_WIDE_INSTR_OFFSETS
	.align		4
        /*0040*/ 	.byte	0x04, 0x31
        /*0042*/ 	.short	(.L_39 - .L_38)


	//   ....[0]....
.L_38:
        /*0044*/ 	.word	0x00004300


	//   ....[1]....
        /*0048*/ 	.word	0x00004320


	//   ....[2]....
        /*004c*/ 	.word	0x00004350


	//   ....[3]....
        /*0050*/ 	.word	0x00004e90


	//   ....[4]....
        /*0054*/ 	.word	0x00004f00


	//   ....[5]....
        /*0058*/ 	.word	0x00004fe0


	//   ....[6]....
        /*005c*/ 	.word	0x00005060


	//   ....[7]....
        /*0060*/ 	.word	0x00005160


	//   ....[8]....
        /*0064*/ 	.word	0x000051e0


	//   ....[9]....
        /*0068*/ 	.word	0x000052d0


	//   ....[10]....
        /*006c*/ 	.word	0x00005380


	//----- nvinfo : EIATTR_COOP_GROUP_MASK_REGIDS
	.align		4
.L_39:
        /*0070*/ 	.byte	0x04, 0x29
        /*0072*/ 	.short	(.L_41 - .L_40)


	//   ....[0]....
.L_40:
        /*0074*/ 	.word	0xffffffff


	//   ....[1]....
        /*0078*/ 	.word	0xffffffff


	//   ....[2]....
        /*007c*/ 	.word	0xffffffff


	//   ....[3]....
        /*0080*/ 	.word	0xffffffff


	//   ....[4]....
        /*0084*/ 	.word	0xffffffff


	//   ....[5]....
        /*0088*/ 	.word	0xffffffff


	//   ....[6]....
        /*008c*/ 	.word	0xffffffff


	//   ....[7]....
        /*0090*/ 	.word	0xffffffff


	//   ....[8]....
        /*0094*/ 	.word	0xffffffff


	//   ....[9]....
        /*0098*/ 	.word	0xffffffff


	//   ....[10]....
        /*009c*/ 	.word	0xffffffff


	//   ....[11]....
        /*00a0*/ 	.word	0xffffffff


	//   ....[12]....
        /*00a4*/ 	.word	0xffffffff


	//   ....[13]....
        /*00a8*/ 	.word	0xffffffff


	//----- nvinfo : EIATTR_COOP_GROUP_INSTR_OFFSETS
	.align		4
.L_41:
        /*00ac*/ 	.byte	0x04, 0x28
        /*00ae*/ 	.short	(.L_43 - .L_42)


	//   ....[0]....
.L_42:
        /*00b0*/ 	.word	0x00000080


	//   ....[1]....
        /*00b4*/ 	.word	0x000004e0


	//   ....[2]....
        /*00b8*/ 	.word	0x00000690


	//   ....[3]....
        /*00bc*/ 	.word	0x00000830


	//   ....[4]....
        /*00c0*/ 	.word	0x00000930


	//   ....[5]....
        /*00c4*/ 	.word	0x00000aa0


	//   ....[6]....
        /*00c8*/ 	.word	0x00000c40


	//   ....[7]....
        /*00cc*/ 	.word	0x00000df0


	//   ....[8]....
        /*00d0*/ 	.word	0x00002480


	//   ....[9]....
        /*00d4*/ 	.word	0x00003330


	//   ....[10]....
        /*00d8*/ 	.word	0x00003540


	//   ....[11]....
        /*00dc*/ 	.word	0x00003570


	//   ....[12]....
        /*00e0*/ 	.word	0x000041e0


	//   ....[13]....
        /*00e4*/ 	.word	0x00004410


	//----- nvinfo : EIATTR_VRC_CTA_INIT_COUNT
	.align		4
.L_43:
        /*00e8*/ 	.byte	0x02, 0x4a
        /*00ea*/ 	.byte	0x80
	.zero		1


	//----- nvinfo : EIATTR_SYSCALL_OFFSETS
	.align		4
        /*00ec*/ 	.byte	0x04, 0x46
        /*00ee*/ 	.short	(.L_45 - .L_44)


	//   ....[0]....
.L_44:
        /*00f0*/ 	.word	0x00006010


	//   ....[1]....
        /*00f4*/ 	.word	0x00006100


	//   ....[2]....
        /*00f8*/ 	.word	0x00006930


	//   ....[3]....
        /*00fc*/ 	.word	0x000072f0


	//   ....[4]....
        /*0100*/ 	.word	0x00007c60


	//   ....[5]....
        /*0104*/ 	.word	0x000085d0


	//----- nvinfo : EIATTR_MBARRIER_INSTR_OFFSETS
	.align		4
.L_45:
        /*0108*/ 	.byte	0x04, 0x39
        /*010a*/ 	.short	(.L_47 - .L_46)


	//   ....[0]....
.L_46:
        /*010c*/ 	.word	0x00000600
        /*0110*/ 	.word	0x000000ff
        /*0114*/ 	.word	0x00000000
        /*0118*/ 	.short	0x0100
        /*011a*/ 	.byte	0x04
	.zero		1


	//   ....[1]....
        /*011c*/ 	.word	0x00000610
        /*0120*/ 	.word	0x000000ff
        /*0124*/ 	.word	0x00000020
        /*0128*/ 	.short	0x0100
        /*012a*/ 	.byte	0x04
	.zero		1


	//   ....[2]....
        /*012c*/ 	.word	0x00000620
        /*0130*/ 	.word	0x000000ff
        /*0134*/ 	.word	0x00000008
        /*0138*/ 	.short	0x0100
        /*013a*/ 	.byte	0x04
	.zero		1


	//   ....[3]....
        /*013c*/ 	.word	0x00000630
        /*0140*/ 	.word	0x000000ff
        /*0144*/ 	.word	0x00000028
        /*0148*/ 	.short	0x0100
        /*014a*/ 	.byte	0x04
	.zero		1


	//   ....[4]....
        /*014c*/ 	.word	0x00000640
        /*0150*/ 	.word	0x000000ff
        /*0154*/ 	.word	0x00000010
        /*0158*/ 	.short	0x0100
        /*015a*/ 	.byte	0x04
	.zero		1


	//   ....[5]....
        /*015c*/ 	.word	0x00000650
        /*0160*/ 	.word	0x000000ff
        /*0164*/ 	.word	0x00000030
        /*0168*/ 	.short	0x0100
        /*016a*/ 	.byte	0x04
	.zero		1


	//   ....[6]....
        /*016c*/ 	.word	0x00000660
        /*0170*/ 	.word	0x000000ff
        /*0174*/ 	.word	0x00000018
        /*0178*/ 	.short	0x0100
        /*017a*/ 	.byte	0x04
	.zero		1


	//   ....[7]....
        /*017c*/ 	.word	0x00000670
        /*0180*/ 	.word	0x000000ff
        /*0184*/ 	.word	0x00000038
        /*0188*/ 	.short	0x0100
        /*018a*/ 	.byte	0x04
	.zero		1


	//   ....[8]....
        /*018c*/ 	.word	0x000007a0
        /*0190*/ 	.word	0x000000ff
        /*0194*/ 	.word	0x00000040
        /*0198*/ 	.short	0x0100
        /*019a*/ 	.byte	0x04
	.zero		1


	//   ....[9]....
        /*019c*/ 	.word	0x000007b0
        /*01a0*/ 	.word	0x000000ff
        /*01a4*/ 	.word	0x00000060
        /*01a8*/ 	.short	0x0100
        /*01aa*/ 	.byte	0x04
	.zero		1


	//   ....[10]....
        /*01ac*/ 	.word	0x000007c0
        /*01b0*/ 	.word	0x000000ff
        /*01b4*/ 	.word	0x00000048
        /*01b8*/ 	.short	0x0100
        /*01ba*/ 	.byte	0x04
	.zero		1


	//   ....[11]....
        /*01bc*/ 	.word	0x000007d0
        /*01c0*/ 	.word	0x000000ff
        /*01c4*/ 	.word	0x00000068
        /*01c8*/ 	.short	0x0100
        /*01ca*/ 	.byte	0x04
	.zero		1


	//   ....[12]....
        /*01cc*/ 	.word	0x000007e0
        /*01d0*/ 	.word	0x000000ff
        /*01d4*/ 	.word	0x00000050
        /*01d8*/ 	.short	0x0100
        /*01da*/ 	.byte	0x04
	.zero		1


	//   ....[13]....
        /*01dc*/ 	.word	0x000007f0
        /*01e0*/ 	.word	0x000000ff
        /*01e4*/ 	.word	0x00000070
        /*01e8*/ 	.short	0x0100
        /*01ea*/ 	.byte	0x04
	.zero		1


	//   ....[14]....
        /*01ec*/ 	.word	0x00000800
        /*01f0*/ 	.word	0x000000ff
        /*01f4*/ 	.word	0x00000058
        /*01f8*/ 	.short	0x0100
        /*01fa*/ 	.byte	0x04
	.zero		1


	//   ....[15]....
        /*01fc*/ 	.word	0x00000810
        /*0200*/ 	.word	0x000000ff
        /*0204*/ 	.word	0x00000078
        /*0208*/ 	.short	0x0100
        /*020a*/ 	.byte	0x04
	.zero		1


	//   ....[16]....
        /*020c*/ 	.word	0x00000900
        /*0210*/ 	.word	0x000000ff
        /*0214*/ 	.word	0x00000080
        /*0218*/ 	.short	0x0100
        /*021a*/ 	.byte	0x06
	.zero		1


	//   ....[17]....
        /*021c*/ 	.word	0x00000910
        /*0220*/ 	.word	0x000000ff
        /*0224*/ 	.word	0x00000088
        /*0228*/ 	.short	0x0100
        /*022a*/ 	.byte	0x06
	.zero		1


	//   ....[18]....
        /*022c*/ 	.word	0x00000a50
        /*0230*/ 	.word	0x000000ff
        /*0234*/ 	.word	0x00000090
        /*0238*/ 	.short	0x0100
        /*023a*/ 	.byte	0x06
	.zero		1


	//   ....[19]....
        /*023c*/ 	.word	0x00000a60
        /*0240*/ 	.word	0x000000ff
        /*0244*/ 	.word	0x000000a0
        /*0248*/ 	.short	0x0100
        /*024a*/ 	.byte	0x06
	.zero		1


	//   ....[20]....
        /*024c*/ 	.word	0x00000a70
        /*0250*/ 	.word	0x000000ff
        /*0254*/ 	.word	0x00000098
        /*0258*/ 	.short	0x0100
        /*025a*/ 	.byte	0x06
	.zero		1


	//   ....[21]....
        /*025c*/ 	.word	0x00000a80
        /*0260*/ 	.word	0x000000ff
        /*0264*/ 	.word	0x000000a8
        /*0268*/ 	.short	0x0100
        /*026a*/ 	.byte	0x06
	.zero		1


	//   ....[22]....
        /*026c*/ 	.word	0x00000bb0
        /*0270*/ 	.word	0x000000ff
        /*0274*/ 	.word	0x000000b0
        /*0278*/ 	.short	0x0100
        /*027a*/ 	.byte	0x04
	.zero		1


	//   ....[23]....
        /*027c*/ 	.word	0x00000bc0
        /*0280*/ 	.word	0x000000ff
        /*0284*/ 	.word	0x000000d0
        /*0288*/ 	.short	0x0100
        /*028a*/ 	.byte	0x04
	.zero		1


	//   ....[24]....
        /*028c*/ 	.word	0x00000bd0
        /*0290*/ 	.word	0x000000ff
        /*0294*/ 	.word	0x000000b8
        /*0298*/ 	.short	0x0100
        /*029a*/ 	.byte	0x04
	.zero		1


	//   ....[25]....
        /*029c*/ 	.word	0x00000be0
        /*02a0*/ 	.word	0x000000ff
        /*02a4*/ 	.word	0x000000d8
        /*02a8*/ 	.short	0x0100
        /*02aa*/ 	.byte	0x04
	.zero		1


	//   ....[26]....
        /*02ac*/ 	.word	0x00000bf0
        /*02b0*/ 	.word	0x000000ff
        /*02b4*/ 	.word	0x000000c0
        /*02b8*/ 	.short	0x0100
        /*02ba*/ 	.byte	0x04
	.zero		1


	//   ....[27]....
        /*02bc*/ 	.word	0x00000c00
        /*02c0*/ 	.word	0x000000ff
        /*02c4*/ 	.word	0x000000e0
        /*02c8*/ 	.short	0x0100
        /*02ca*/ 	.byte	0x04
	.zero		1


	//   ....[28]....
        /*02cc*/ 	.word	0x00000c10
        /*02d0*/ 	.word	0x000000ff
        /*02d4*/ 	.word	0x000000c8
        /*02d8*/ 	.short	0x0100
        /*02da*/ 	.byte	0x04
	.zero		1


	//   ....[29]....
        /*02dc*/ 	.word	0x00000c20
        /*02e0*/ 	.word	0x000000ff
        /*02e4*/ 	.word	0x000000e8
        /*02e8*/ 	.short	0x0100
        /*02ea*/ 	.byte	0x04
	.zero		1


	//   ....[30]....
        /*02ec*/ 	.word	0x00000d10
        /*02f0*/ 	.word	0x000000ff
        /*02f4*/ 	.word	0x000000f0
        /*02f8*/ 	.short	0x0100
        /*02fa*/ 	.byte	0x04
	.zero		1


	//   ....[31]....
        /*02fc*/ 	.word	0x00000d20
        /*0300*/ 	.word	0x000000ff
        /*0304*/ 	.word	0x00000100
        /*0308*/ 	.short	0x0100
        /*030a*/ 	.byte	0x04
	.zero		1


	//   ....[32]....
        /*030c*/ 	.word	0x00000d30
        /*0310*/ 	.word	0x000000ff
        /*0314*/ 	.word	0x000000f8
        /*0318*/ 	.short	0x0100
        /*031a*/ 	.byte	0x04
	.zero		1


	//   ....[33]....
        /*031c*/ 	.word	0x00000d40
        /*0320*/ 	.word	0x000000ff
        /*0324*/ 	.word	0x00000108
        /*0328*/ 	.short	0x0100
        /*032a*/ 	.byte	0x04
	.zero		1


	//   ....[34]....
        /*032c*/ 	.word	0x00001a90
        /*0330*/ 	.word	0x00000003
        /*0334*/ 	.word	0x00000100
        /*0338*/ 	.short	0x010a
        /*033a*/ 	.byte	0xff
	.zero		1


	//   ....[35]....
        /*033c*/ 	.word	0x00001ac0
        /*0340*/ 	.word	0x00000003
        /*0344*/ 	.word	0x000000f0
        /*0348*/ 	.short	0x0101
        /*034a*/ 	.byte	0xff
	.zero		1


	//   ....[36]....
        /*034c*/ 	.word	0x00001ba0
        /*0350*/ 	.word	0x000000ff
        /*0354*/ 	.word	0x00000020
        /*0358*/ 	.short	0x010a
        /*035a*/ 	.byte	0x04
	.zero		1


	//   ....[37]....
        /*035c*/ 	.word	0x00001c20
        /*0360*/ 	.word	0x000000ff
        /*0364*/ 	.word	0x00000020
        /*0368*/ 	.short	0x010a
        /*036a*/ 	.byte	0x21
	.zero		1


	//   ....[38]....
        /*036c*/ 	.word	0x00001d60
        /*0370*/ 	.word	0x000000ff
        /*0374*/ 	.word	0x00000020
        /*0378*/ 	.short	0x010a
        /*037a*/ 	.byte	0x04
	.zero		1


	//   ....[39]....
        /*037c*/ 	.word	0x00002010
        /*0380*/ 	.word	0x000000ff
        /*0384*/ 	.word	0x00000088
        /*0388*/ 	.short	0x0101
        /*038a*/ 	.byte	0x15
	.zero		1


	//   ....[40]....
        /*038c*/ 	.word	0x00002030
        /*0390*/ 	.word	0x000000ff
        /*0394*/ 	.word	0x00000020
        /*0398*/ 	.short	0x010a
        /*039a*/ 	.byte	0x04
	.zero		1


	//   ....[41]....
        /*039c*/ 	.word	0x000020b0
        /*03a0*/ 	.word	0x000000ff
        /*03a4*/ 	.word	0x00000020
        /*03a8*/ 	.short	0x010a
        /*03aa*/ 	.byte	0x21
	.zero		1


	//   ....[42]....
        /*03ac*/ 	.word	0x000021f0
        /*03b0*/ 	.word	0x000000ff
        /*03b4*/ 	.word	0x00000020
        /*03b8*/ 	.short	0x010a
        /*03ba*/ 	.byte	0x04
	.zero		1


	//   ....[43]....
        /*03bc*/ 	.word	0x000024b0
        /*03c0*/ 	.word	0x00000003
        /*03c4*/ 	.word	0x00000090
        /*03c8*/ 	.short	0x010a
        /*03ca*/ 	.byte	0xff
	.zero		1


	//   ....[44]....
        /*03cc*/ 	.word	0x00002600
        /*03d0*/ 	.word	0x00000000
        /*03d4*/ 	.word	0x00000000
        /*03d8*/ 	.short	0x0101
        /*03da*/ 	.byte	0xff
	.zero		1


	//   ....[45]....
        /*03dc*/ 	.word	0x00002bb0
        /*03e0*/ 	.word	0x000000ff
        /*03e4*/ 	.word	0x00000000
        /*03e8*/ 	.short	0x010a
        /*03ea*/ 	.byte	0x04
	.zero		1


	//   ....[46]....
        /*03ec*/ 	.word	0x00002c40
        /*03f0*/ 	.word	0x000000ff
        /*03f4*/ 	.word	0x00000000
        /*03f8*/ 	.short	0x010a
        /*03fa*/ 	.byte	0x05
	.zero		1


	//   ....[47]....
        /*03fc*/ 	.word	0x00002cd0
        /*0400*/ 	.word	0x000000ff
        /*0404*/ 	.word	0x00000000
        /*0408*/ 	.short	0x010a
        /*040a*/ 	.byte	0x05
	.zero		1


	//   ....[48]....
        /*040c*/ 	.word	0x00002d70
        /*0410*/ 	.word	0x00000000
        /*0414*/ 	.word	0x00000000
        /*0418*/ 	.short	0x010a
        /*041a*/ 	.byte	0xff
	.zero		1


	//   ....[49]....
        /*041c*/ 	.word	0x00002e90
        /*0420*/ 	.word	0x00000002
        /*0424*/ 	.word	0x000000f0
        /*0428*/ 	.short	0x010a
        /*042a*/ 	.byte	0xff
	.zero		1


	//   ....[50]....
        /*042c*/ 	.word	0x00002ef0
        /*0430*/ 	.word	0x00000004
        /*0434*/ 	.word	0x00000000
        /*0438*/ 	.short	0x0101
        /*043a*/ 	.byte	0xff
	.zero		1


	//   ....[51]....
        /*043c*/ 	.word	0x00002f10
        /*0440*/ 	.word	0x000000ff
        /*0444*/ 	.word	0x000000a0
        /*0448*/ 	.short	0x010a
        /*044a*/ 	.byte	0x04
	.zero		1


	//   ....[52]....
        /*044c*/ 	.word	0x00003030
        /*0450*/ 	.word	0x00000002
        /*0454*/ 	.word	0x00000090
        /*0458*/ 	.short	0x010a
        /*045a*/ 	.byte	0xff
	.zero		1


	//   ....[53]....
        /*045c*/ 	.word	0x00003140
        /*0460*/ 	.word	0x00000002
        /*0464*/ 	.word	0x00000000
        /*0468*/ 	.short	0x0101
        /*046a*/ 	.byte	0xff
	.zero		1


	//   ....[54]....
        /*046c*/ 	.word	0x000031d0
        /*0470*/ 	.word	0x000000ff
        /*0474*/ 	.word	0x000000a0
        /*0478*/ 	.short	0x0106
        /*047a*/ 	.byte	0x04
	.zero		1


	//   ....[55]....
        /*047c*/ 	.word	0x000031f0
        /*0480*/ 	.word	0x000000ff
        /*0484*/ 	.word	0x000000a0
        /*0488*/ 	.short	0x010a
        /*048a*/ 	.byte	0x04
	.zero		1


	//   ....[56]....
        /*048c*/ 	.word	0x00003280
        /*0490*/ 	.word	0x000000ff
        /*0494*/ 	.word	0x000000a0
        /*0498*/ 	.short	0x0106
        /*049a*/ 	.byte	0x07
	.zero		1


	//   ....[57]....
        /*049c*/ 	.word	0x000032c0
        /*04a0*/ 	.word	0x00000000
        /*04a4*/ 	.word	0x000000a0
        /*04a8*/ 	.short	0x010a
        /*04aa*/ 	.byte	0xff
	.zero		1


	//   ....[58]....
        /*04ac*/ 	.word	0x00003890
        /*04b0*/ 	.word	0x00000000
        /*04b4*/ 	.word	0x00000090
        /*04b8*/ 	.short	0x010a
        /*04ba*/ 	.byte	0xff
	.zero		1


	//   ....[59]....
        /*04bc*/ 	.word	0x00003990
        /*04c0*/ 	.word	0x00000003
        /*04c4*/ 	.word	0x00000000
        /*04c8*/ 	.short	0x0101
        /*04ca*/ 	.byte	0xff
	.zero		1


	//   ....[60]....
        /*04cc*/ 	.word	0x000039a0
        /*04d0*/ 	.word	0x000000ff
        /*04d4*/ 	.word	0x00000000
        /*04d8*/ 	.short	0x010a
        /*04da*/ 	.byte	0x04
	.zero		1


	//   ....[61]....
        /*04dc*/ 	.word	0x00003a20
        /*04e0*/ 	.word	0x000000ff
        /*04e4*/ 	.word	0x000000d0
        /*04e8*/ 	.short	0x010a
        /*04ea*/ 	.byte	0x2e
	.zero		1


	//   ....[62]....
        /*04ec*/ 	.word	0x00003b00
        /*04f0*/ 	.word	0x000000ff
        /*04f4*/ 	.word	0x00000000
        /*04f8*/ 	.short	0x010a
        /*04fa*/ 	.byte	0x07
	.zero		1


	//   ....[63]....
        /*04fc*/ 	.word	0x00003c40
        /*0500*/ 	.word	0x000000ff
        /*0504*/ 	.word	0x00000000
        /*0508*/ 	.short	0x010a
        /*050a*/ 	.byte	0x04
	.zero		1


	//   ....[64]....
        /*050c*/ 	.word	0x00004010
        /*0510*/ 	.word	0x000000ff
        /*0514*/ 	.word	0x00000000
        /*0518*/ 	.short	0x010a
        /*051a*/ 	.byte	0x04
	.zero		1


	//   ....[65]....
        /*051c*/ 	.word	0x000040a0
        /*0520*/ 	.word	0x000000ff
        /*0524*/ 	.word	0x00000000
        /*0528*/ 	.short	0x010a
        /*052a*/ 	.byte	0x05
	.zero		1


	//   ....[66]....
        /*052c*/ 	.word	0x00004130
        /*0530*/ 	.word	0x000000ff
        /*0534*/ 	.word	0x00000000
        /*0538*/ 	.short	0x010a
        /*053a*/ 	.byte	0x05
	.zero		1


	//   ....[67]....
        /*053c*/ 	.word	0x000041c0
        /*0540*/ 	.word	0x000000ff
        /*0544*/ 	.word	0x00000000
        /*0548*/ 	.short	0x010a
        /*054a*/ 	.byte	0x04
	.zero		1


	//   ....[68]....
        /*054c*/ 	.word	0x00004690
        /*0550*/ 	.word	0x0000000c
        /*0554*/ 	.word	0x00000090
        /*0558*/ 	.short	0x010a
        /*055a*/ 	.byte	0xff
	.zero		1


	//   ....[69]....
        /*055c*/ 	.word	0x00004800
        /*0560*/ 	.word	0x00000000
        /*0564*/ 	.word	0x00000000
        /*0568*/ 	.short	0x0101
        /*056a*/ 	.byte	0xff
	.zero		1


	//   ....[70]....
        /*056c*/ 	.word	0x00004c90
        /*0570*/ 	.word	0x000000ff
        /*0574*/ 	.word	0x00000088
        /*0578*/ 	.short	0x010a
        /*057a*/ 	.byte	0x15
	.zero		1


	//   ....[71]....
        /*057c*/ 	.word	0x00004e10
        /*0580*/ 	.word	0x000000ff
        /*0584*/ 	.word	0x00000060
        /*0588*/ 	.short	0x010a
        /*058a*/ 	.byte	0x15
	.zero		1


	//   ....[72]....
        /*058c*/ 	.word	0x00004f90
        /*0590*/ 	.word	0x000000ff
        /*0594*/ 	.word	0x00000040
        /*0598*/ 	.short	0x010b
        /*059a*/ 	.byte	0x15
	.zero		1


	//   ....[73]....
        /*059c*/ 	.word	0x00004fa0
        /*05a0*/ 	.word	0x000000ff
        /*05a4*/ 	.word	0x00000000
        /*05a8*/ 	.short	0x0101
        /*05aa*/ 	.byte	0x06
	.zero		1


	//   ....[74]....
        /*05ac*/ 	.word	0x00004fb0
        /*05b0*/ 	.word	0x000000ff
        /*05b4*/ 	.word	0x00000068
        /*05b8*/ 	.short	0x010a
        /*05ba*/ 	.byte	0x15
	.zero		1


	//   ....[75]....
        /*05bc*/ 	.word	0x00005110
        /*05c0*/ 	.word	0x000000ff
        /*05c4*/ 	.word	0x00000048
        /*05c8*/ 	.short	0x010b
        /*05ca*/ 	.byte	0x15
	.zero		1


	//   ....[76]....
        /*05cc*/ 	.word	0x00005120
        /*05d0*/ 	.word	0x000000ff
        /*05d4*/ 	.word	0x00000000
        /*05d8*/ 	.short	0x0101
        /*05da*/ 	.byte	0x06
	.zero		1


	//   ....[77]....
        /*05dc*/ 	.word	0x00005130
        /*05e0*/ 	.word	0x000000ff
        /*05e4*/ 	.word	0x00000070
        /*05e8*/ 	.short	0x010a
        /*05ea*/ 	.byte	0x15
	.zero		1


	//   ....[78]....
        /*05ec*/ 	.word	0x00005280
        /*05f0*/ 	.word	0x000000ff
        /*05f4*/ 	.word	0x00000050
        /*05f8*/ 	.short	0x010b
        /*05fa*/ 	.byte	0x15
	.zero		1


	//   ....[79]....
        /*05fc*/ 	.word	0x00005290
        /*0600*/ 	.word	0x000000ff
        /*0604*/ 	.word	0x00000000
        /*0608*/ 	.short	0x0101
        /*060a*/ 	.byte	0x06
	.zero		1


	//   ....[80]....
        /*060c*/ 	.word	0x000052a0
        /*0610*/ 	.word	0x000000ff
        /*0614*/ 	.word	0x00000078
        /*0618*/ 	.short	0x010a
        /*061a*/ 	.byte	0x15
	.zero		1


	//   ....[81]....
        /*061c*/ 	.word	0x00005490
        /*0620*/ 	.word	0x000000ff
        /*0624*/ 	.word	0x00000058
        /*0628*/ 	.short	0x010b
        /*062a*/ 	.byte	0x15
	.zero		1


	//   ....[82]....
        /*062c*/ 	.word	0x000054a0
        /*0630*/ 	.word	0x000000ff
        /*0634*/ 	.word	0x00000000
        /*0638*/ 	.short	0x0101
        /*063a*/ 	.byte	0x25
	.zero		1


	//   ....[83]....
        /*063c*/ 	.word	0x000054d0
        /*0640*/ 	.word	0x000000ff
        /*0644*/ 	.word	0x00000060
        /*0648*/ 	.short	0x010a
        /*064a*/ 	.byte	0x15
	.zero		1


	//   ....[84]....
        /*064c*/ 	.word	0x000054f0
        /*0650*/ 	.word	0x000000ff
        /*0654*/ 	.word	0x00000068
        /*0658*/ 	.short	0x010a
        /*065a*/ 	.byte	0x15
	.zero		1


	//   ....[85]....
        /*065c*/ 	.word	0x00005510
        /*0660*/ 	.word	0x000000ff
        /*0664*/ 	.word	0x00000070
        /*0668*/ 	.short	0x010a
        /*066a*/ 	.byte	0x15
	.zero		1


	//   ....[86]....
        /*066c*/ 	.word	0x00005550
        /*0670*/ 	.word	0x00000000
        /*0674*/ 	.word	0x00000078
        /*0678*/ 	.short	0x010a
        /*067a*/ 	.byte	0xff
	.zero		1


	//   ....[87]....
        /*067c*/ 	.word	0x000058a0
        /*0680*/ 	.word	0x00000003
        /*0684*/ 	.word	0x00000090
        /*0688*/ 	.short	0x010a
        /*068a*/ 	.byte	0xff
	.zero		1


	//   ....[88]....
        /*068c*/ 	.word	0x00005a20
        /*0690*/ 	.word	0x00000000
        /*0694*/ 	.word	0x00000000
        /*0698*/ 	.short	0x0101
        /*069a*/ 	.byte	0xff
	.zero		1


	//   ....[89]....
        /*069c*/ 	.word	0x000065a0
        /*06a0*/ 	.word	0x000000ff
        /*06a4*/ 	.word	0x00000040
        /*06a8*/ 	.short	0x010a
        /*06aa*/ 	.byte	0x2c
	.zero		1


	//   ....[90]....
        /*06ac*/ 	.word	0x000065f0
        /*06b0*/ 	.word	0x0000004c
        /*06b4*/ 	.word	0x000000b0
        /*06b8*/ 	.short	0x010a
        /*06ba*/ 	.byte	0xff
	.zero		1


	//   ....[91]....
        /*06bc*/ 	.word	0x00006710
        /*06c0*/ 	.word	0x000000ff
        /*06c4*/ 	.word	0x00000040
        /*06c8*/ 	.short	0x010a
        /*06ca*/ 	.byte	0x2c
	.zero		1


	//   ....[92]....
        /*06cc*/ 	.word	0x00006810
        /*06d0*/ 	.word	0x0000004c
        /*06d4*/ 	.word	0x000000b0
        /*06d8*/ 	.short	0x010a
        /*06da*/ 	.byte	0xff
	.zero		1


	//   ....[93]....
        /*06dc*/ 	.word	0x00007010
        /*06e0*/ 	.word	0x00000000
        /*06e4*/ 	.word	0x00000000
        /*06e8*/ 	.short	0x0101
        /*06ea*/ 	.byte	0xff
	.zero		1


	//   ....[94]....
        /*06ec*/ 	.word	0x00007020
        /*06f0*/ 	.word	0x00000003
        /*06f4*/ 	.word	0x00000040
        /*06f8*/ 	.short	0x010a
        /*06fa*/ 	.byte	0xff
	.zero		1


	//   ....[95]....
        /*06fc*/ 	.word	0x000070f0
        /*0700*/ 	.word	0x00000003
        /*0704*/ 	.word	0x00000040
        /*0708*/ 	.short	0x010a
        /*070a*/ 	.byte	0xff
	.zero		1


	//   ....[96]....
        /*070c*/ 	.word	0x00007980
        /*0710*/ 	.word	0x00000052
        /*0714*/ 	.word	0x00000000
        /*0718*/ 	.short	0x0101
        /*071a*/ 	.byte	0xff
	.zero		1


	//   ....[97]....
        /*071c*/ 	.word	0x000079a0
        /*0720*/ 	.word	0x00000053
        /*0724*/ 	.word	0x00000040
        /*0728*/ 	.short	0x010a
        /*072a*/ 	.byte	0xff
	.zero		1


	//   ....[98]....
        /*072c*/ 	.word	0x00007a60
        /*0730*/ 	.word	0x00000053
        /*0734*/ 	.word	0x00000040
        /*0738*/ 	.short	0x010a
        /*073a*/ 	.byte	0xff
	.zero		1


	//   ....[99]....
        /*073c*/ 	.word	0x000082f0
        /*0740*/ 	.word	0x00000052
        /*0744*/ 	.word	0x00000000
        /*0748*/ 	.short	0x0101
        /*074a*/ 	.byte	0xff
	.zero		1


	//   ....[100]....
        /*074c*/ 	.word	0x00008310
        /*0750*/ 	.word	0x00000054
        /*0754*/ 	.word	0x00000040
        /*0758*/ 	.short	0x010a
        /*075a*/ 	.byte	0xff
	.zero		1


	//   ....[101]....
        /*075c*/ 	.word	0x000083d0
        /*0760*/ 	.word	0x00000054
        /*0764*/ 	.word	0x00000040
        /*0768*/ 	.short	0x010a
        /*076a*/ 	.byte	0xff
	.zero		1


	//   ....[102]....
        /*076c*/ 	.word	0x000089a0
        /*0770*/ 	.word	0x000000ff
        /*0774*/ 	.word	0x00000000
        /*0778*/ 	.short	0x0101
        /*077a*/ 	.byte	0x04
	.zero		1


	//   ....[103]....
        /*077c*/ 	.word	0x00008cc0
        /*0780*/ 	.word	0x00000002
        /*0784*/ 	.word	0x00000000
        /*0788*/ 	.short	0x0101
        /*078a*/ 	.byte	0xff
	.zero		1


	//   ....[104]....
        /*078c*/ 	.word	0x00008f60
        /*0790*/ 	.word	0x000000ff
        /*0794*/ 	.word	0x00000000
        /*0798*/ 	.short	0x0101
        /*079a*/ 	.byte	0x06
	.zero		1


	//   ....[105]....
        /*079c*/ 	.word	0x00008f80
        /*07a0*/ 	.word	0x00000003
        /*07a4*/ 	.word	0x00000100
        /*07a8*/ 	.short	0x010a
        /*07aa*/ 	.byte	0xff
	.zero		1


	//   ....[106]....
        /*07ac*/ 	.word	0x00008fe0
        /*07b0*/ 	.word	0x00000000
        /*07b4*/ 	.word	0x00000020
        /*07b8*/ 	.short	0x010a
        /*07ba*/ 	.byte	0xff
	.zero		1


	//   ....[107]....
        /*07bc*/ 	.word	0x00009040
        /*07c0*/ 	.word	0x00000000
        /*07c4*/ 	.word	0x00000020
        /*07c8*/ 	.short	0x010a
        /*07ca*/ 	.byte	0xff
	.zero		1


	//   ....[108]....
        /*07cc*/ 	.word	0x00009090
        /*07d0*/ 	.word	0x00000003
        /*07d4*/ 	.word	0x00000090
        /*07d8*/ 	.short	0x010a
        /*07da*/ 	.byte	0xff
	.zero		1


	//   ....[109]....
        /*07dc*/ 	.word	0x000090f0
        /*07e0*/ 	.word	0x00000000
        /*07e4*/ 	.word	0x00000000
        /*07e8*/ 	.short	0x010a
        /*07ea*/ 	.byte	0xff
	.zero		1


	//   ....[110]....
        /*07ec*/ 	.word	0x00009150
        /*07f0*/ 	.word	0x00000000
        /*07f4*/ 	.word	0x00000000
        /*07f8*/ 	.short	0x010a
        /*07fa*/ 	.byte	0xff
	.zero		1


	//   ....[111]....
        /*07fc*/ 	.word	0x000091b0
        /*0800*/ 	.word	0x00000000
        /*0804*/ 	.word	0x00000000
        /*0808*/ 	.short	0x010a
        /*080a*/ 	.byte	0xff
	.zero		1


	//   ....[112]....
        /*080c*/ 	.word	0x00009200
        /*0810*/ 	.word	0x00000002
        /*0814*/ 	.word	0x000000f0
        /*0818*/ 	.short	0x010a
        /*081a*/ 	.byte	0xff
	.zero		1


	//   ....[113]....
        /*081c*/ 	.word	0x00009260
        /*0820*/ 	.word	0x00000002
        /*0824*/ 	.word	0x000000a0
        /*0828*/ 	.short	0x010a
        /*082a*/ 	.byte	0xff
	.zero		1


	//   ....[114]....
        /*082c*/ 	.word	0x000092b0
        /*0830*/ 	.word	0x00000002
        /*0834*/ 	.word	0x00000090
        /*0838*/ 	.short	0x010a
        /*083a*/ 	.byte	0xff
	.zero		1


	//   ....[115]....
        /*083c*/ 	.word	0x00009310
        /*0840*/ 	.word	0x00000000
        /*0844*/ 	.word	0x000000a0
        /*0848*/ 	.short	0x010a
        /*084a*/ 	.byte	0xff
	.zero		1


	//   ....[116]....
        /*084c*/ 	.word	0x00009360
        /*0850*/ 	.word	0x00000000
        /*0854*/ 	.word	0x00000090
        /*0858*/ 	.short	0x010a
        /*085a*/ 	.byte	0xff
	.zero		1


	//   ....[117]....
        /*085c*/ 	.word	0x000093c0
        /*0860*/ 	.word	0x00000003
        /*0864*/ 	.word	0x000000d0
        /*0868*/ 	.short	0x010a
        /*086a*/ 	.byte	0xff
	.zero		1


	//   ....[118]....
        /*086c*/ 	.word	0x00009420
        /*0870*/ 	.word	0x00000000
        /*0874*/ 	.word	0x00000000
        /*0878*/ 	.short	0x010a
        /*087a*/ 	.byte	0xff
	.zero		1


	//   ....[119]....
        /*087c*/ 	.word	0x00009480
        /*0880*/ 	.word	0x00000000
        /*0884*/ 	.word	0x00000000
        /*0888*/ 	.short	0x010a
        /*088a*/ 	.byte	0xff
	.zero		1


	//   ....[120]....
        /*088c*/ 	.word	0x000094e0
        /*0890*/ 	.word	0x00000000
        /*0894*/ 	.word	0x00000000
        /*0898*/ 	.short	0x010a
        /*089a*/ 	.byte	0xff
	.zero		1


	//   ....[121]....
        /*089c*/ 	.word	0x00009540
        /*08a0*/ 	.word	0x00000000
        /*08a4*/ 	.word	0x00000000
        /*08a8*/ 	.short	0x010a
        /*08aa*/ 	.byte	0xff
	.zero		1


	//   ....[122]....
        /*08ac*/ 	.word	0x000095a0
        /*08b0*/ 	.word	0x00000000
        /*08b4*/ 	.word	0x00000000
        /*08b8*/ 	.short	0x010a
        /*08ba*/ 	.byte	0xff
	.zero		1


	//   ....[123]....
        /*08bc*/ 	.word	0x000095f0
        /*08c0*/ 	.word	0x0000000c
        /*08c4*/ 	.word	0x00000090
        /*08c8*/ 	.short	0x010a
        /*08ca*/ 	.byte	0xff
	.zero		1


	//   ....[124]....
        /*08cc*/ 	.word	0x00009650
        /*08d0*/ 	.word	0x00000000
        /*08d4*/ 	.word	0x00000088
        /*08d8*/ 	.short	0x010a
        /*08da*/ 	.byte	0xff
	.zero		1


	//   ....[125]....
        /*08dc*/ 	.word	0x000096b0
        /*08e0*/ 	.word	0x00000000
        /*08e4*/ 	.word	0x00000060
        /*08e8*/ 	.short	0x010a
        /*08ea*/ 	.byte	0xff
	.zero		1


	//   ....[126]....
        /*08ec*/ 	.word	0x00009710
        /*08f0*/ 	.word	0x00000000
        /*08f4*/ 	.word	0x00000068
        /*08f8*/ 	.short	0x010a
        /*08fa*/ 	.byte	0xff
	.zero		1


	//   ....[127]....
        /*08fc*/ 	.word	0x00009770
        /*0900*/ 	.word	0x00000000
        /*0904*/ 	.word	0x00000070
        /*0908*/ 	.short	0x010a
        /*090a*/ 	.byte	0xff
	.zero		1


	//   ....[128]....
        /*090c*/ 	.word	0x000097d0
        /*0910*/ 	.word	0x00000000
        /*0914*/ 	.word	0x00000078
        /*0918*/ 	.short	0x010a
        /*091a*/ 	.byte	0xff
	.zero		1


	//   ....[129]....
        /*091c*/ 	.word	0x00009830
        /*0920*/ 	.word	0x00000000
        /*0924*/ 	.word	0x00000060
        /*0928*/ 	.short	0x010a
        /*092a*/ 	.byte	0xff
	.zero		1


	//   ....[130]....
        /*092c*/ 	.word	0x00009890
        /*0930*/ 	.word	0x00000000
        /*0934*/ 	.word	0x00000068
        /*0938*/ 	.short	0x010a
        /*093a*/ 	.byte	0xff
	.zero		1


	//   ....[131]....
        /*093c*/ 	.word	0x000098f0
        /*0940*/ 	.word	0x00000000
        /*0944*/ 	.word	0x00000070
        /*0948*/ 	.short	0x010a
        /*094a*/ 	.byte	0xff
	.zero		1


	//   ....[132]....
        /*094c*/ 	.word	0x00009940
        /*0950*/ 	.word	0x00000003
        /*0954*/ 	.word	0x00000090
        /*0958*/ 	.short	0x010a
        /*095a*/ 	.byte	0xff
	.zero		1


	//   ....[133]....
        /*095c*/ 	.word	0x000099a0
        /*0960*/ 	.word	0x00000000
        /*0964*/ 	.word	0x00000040
        /*0968*/ 	.short	0x010a
        /*096a*/ 	.byte	0xff
	.zero		1


	//   ....[134]....
        /*096c*/ 	.word	0x000099f0
        /*0970*/ 	.word	0x0000004c
        /*0974*/ 	.word	0x000000b0
        /*0978*/ 	.short	0x010a
        /*097a*/ 	.byte	0xff
	.zero		1


	//   ....[135]....
        /*097c*/ 	.word	0x00009a40
        /*0980*/ 	.word	0x00000003
        /*0984*/ 	.word	0x00000040
        /*0988*/ 	.short	0x010a
        /*098a*/ 	.byte	0xff
	.zero		1


	//   ....[136]....
        /*098c*/ 	.word	0x00009a90
        /*0990*/ 	.word	0x00000053
        /*0994*/ 	.word	0x00000040
        /*0998*/ 	.short	0x010a
        /*099a*/ 	.byte	0xff
	.zero		1


	//   ....[137]....
        /*099c*/ 	.word	0x00009ae0
        /*09a0*/ 	.word	0x00000054
        /*09a4*/ 	.word	0x00000040
        /*09a8*/ 	.short	0x010a
        /*09aa*/ 	.byte	0xff
	.zero		1


	//----- nvinfo : EIATTR_NUM_MBARRIERS
	.align		4
.L_47:
        /*09ac*/ 	.byte	0x03, 0x38
        /*09ae*/ 	.short	0x0022


	//----- nvinfo : EIATTR_EXIT_INSTR_OFFSETS
	.align		4
        /*09b0*/ 	.byte	0x04, 0x1c
        /*09b2*/ 	.short	(.L_49 - .L_48)


	//   ....[0]....
.L_48:
        /*09b4*/ 	.word	0x00002da0


	//   ....[1]....
        /*09b8*/ 	.word	0x00003290


	//   ....[2]....
        /*09bc*/ 	.word	0x000032f0


	//   ....[3]....
        /*09c0*/ 	.word	0x00004420


	//   ....[4]....
        /*09c4*/ 	.word	0x00005580


	//   ....[5]....
        /*09c8*/ 	.word	0x000055c0


	//   ....[6]....
        /*09cc*/ 	.word	0x00008e60


	//   ....[7]....
        /*09d0*/ 	.word	0x00008ed0


	//   ....[8]....
        /*09d4*/ 	.word	0x00008f00


	//   ....[9]....
        /*09d8*/ 	.word	0x00008f70


	//----- nvinfo : EIATTR_MAX_THREADS
	.align		4
.L_49:
        /*09dc*/ 	.byte	0x04, 0x05
        /*09de*/ 	.short	(.L_51 - .L_50)
.L_50:
        /*09e0*/ 	.word	0x00000100
        /*09e4*/ 	.word	0x00000001
        /*09e8*/ 	.word	0x00000001


	//----- nvinfo : EIATTR_CRS_STACK_SIZE
	.align		4
.L_51:
        /*09ec*/ 	.byte	0x04, 0x1e
        /*09ee*/ 	.short	(.L_53 - .L_52)
.L_52:
        /*09f0*/ 	.word	0x00000000


	//----- nvinfo : EIATTR_CBANK_PARAM_SIZE
	.align		4
.L_53:
        /*09f4*/ 	.byte	0x03, 0x19
        /*09f6*/ 	.short	0x0800


	//----- nvinfo : EIATTR_PARAM_CBANK
	.align		4
        /*09f8*/ 	.byte	0x04, 0x0a
        /*09fa*/ 	.short	(.L_55 - .L_54)
	.align		4
.L_54:
        /*09fc*/ 	.word	index@(.nv.constant0._ZN7cutlass13device_kernelINS_4gemm6kernel13GemmUniversalIN4cute5tupleIJiiiiEEENS1_10collective13CollectiveMmaINS1_35MainloopSm100TmaUmmaWarpSpecializedILi4ELi2ELi4ENS5_IJNS4_1CILi2EEENSA_ILi4EEENSA_ILi1EEEEEEEENS5_IJNSA_ILi64EEENSA_ILi128EEESG_EEENS_10tfloat32_tENS5_IJlSD_lEEESJ_SK_NS4_8TiledMMAINS4_8MMA_AtomIJNS4_17SM100_MMA_TF32_SSISJ_SJ_fLi64ELi128ELNS4_4UMMA5MajorE0ELSP_0ELNSO_7ScaleInE0ELSQ_0EEEEEENS4_6LayoutINS5_IJSD_SD_SD_EEENS5_IJNSA_ILi0EEESV_SV_EEEEENS5_IJNS4_10UnderscoreESY_SY_EEEEENS4_23SM90_TMA_LOAD_MULTICASTENS4_14ComposedLayoutINS4_7SwizzleILi3ELi4ELi3EEENS4_18smem_ptr_flag_bitsILi32EEENST_INS5_IJNSA_ILi8EEENSA_ILi32EEEEEENS5_IJS18_SD_EEEEEEEvNS4_8identityES11_S1C_vS1D_EENS_8epilogue10collective18CollectiveEpilogueINS1F_23Sm100TmaWarpSpecializedILi4ELi2ELi16ELb1ELb0EEEJSI_NS5_IJNST_ISG_SD_EENST_IS18_SD_EEEEESJ_SK_SJ_SK_NS1F_6fusion15FusionCallbacksIS1J_NS1N_17LinearCombinationISJ_fSJ_fLNS_15FloatRoundStyleE2EEESI_S1M_JEEENS4_5SM1004TMEM4LOAD26SM100_TMEM_LOAD_16dp128b8xENS4_13SM90_TMA_LOADES1C_NS4_17SM75_U32x4_LDSM_NENS4_14SM90_TMA_STOREES1C_NS4_17SM90_U32x4_STSM_NENS4_39AutoVectorizingCopyWithAssumedAlignmentILi128EEEEEEvvEEEEvNT_6ParamsE)
        /*0a00*/ 	.short	0x0380
        /*0a02*/ 	.short	0x0800


	//----- nvinfo : EIATTR_SW_WAR
	.align		4
.L_55:
        /*0a04*/ 	.byte	0x04, 0x36
        /*0a06*/ 	.short	(.L_57 - .L_56)
.L_56:
        /*0a08*/ 	.word	0x00000008
.L_57:


//--------------------- .nv.callgraph             --------------------------
	.section	.nv.callgraph,"",@"SHT_CUDA_CALLGRAPH"
	.align	4
	.sectionentsize	8
	.align		4
        /*0000*/ 	.word	0x00000000
	.align		4
        /*0004*/ 	.word	0xffffffff
	.align		4
        /*0008*/ 	.word	index@(_ZN7cutlass13device_kernelINS_4gemm6kernel13GemmUniversalIN4cute5tupleIJiiiiEEENS1_10collective13CollectiveMmaINS1_35MainloopSm100TmaUmmaWarpSpecializedILi4ELi2ELi4ENS5_IJNS4_1CILi2EEENSA_ILi4EEENSA_ILi1EEEEEEEENS5_IJNSA_ILi64EEENSA_ILi128EEESG_EEENS_10tfloat32_tENS5_IJlSD_lEEESJ_SK_NS4_8TiledMMAINS4_8MMA_AtomIJNS4_17SM100_MMA_TF32_SSISJ_SJ_fLi64ELi128ELNS4_4UMMA5MajorE0ELSP_0ELNSO_7ScaleInE0ELSQ_0EEEEEENS4_6LayoutINS5_IJSD_SD_SD_EEENS5_IJNSA_ILi0EEESV_SV_EEEEENS5_IJNS4_10UnderscoreESY_SY_EEEEENS4_23SM90_TMA_LOAD_MULTICASTENS4_14ComposedLayoutINS4_7SwizzleILi3ELi4ELi3EEENS4_18smem_ptr_flag_bitsILi32EEENST_INS5_IJNSA_ILi8EEENSA_ILi32EEEEEENS5_IJS18_SD_EEEEEEEvNS4_8identityES11_S1C_vS1D_EENS_8epilogue10collective18CollectiveEpilogueINS1F_23Sm100TmaWarpSpecializedILi4ELi2ELi16ELb1ELb0EEEJSI_NS5_IJNST_ISG_SD_EENST_IS18_SD_EEEEESJ_SK_SJ_SK_NS1F_6fusion15FusionCallbacksIS1J_NS1N_17LinearCombinationISJ_fSJ_fLNS_15FloatRoundStyleE2EEESI_S1M_JEEENS4_5SM1004TMEM4LOAD26SM100_TMEM_LOAD_16dp128b8xENS4_13SM90_TMA_LOADES1C_NS4_17SM75_U32x4_LDSM_NENS4_14SM90_TMA_STOREES1C_NS4_17SM90_U32x4_STSM_NENS4_39AutoVectorizingCopyWithAssumedAlignmentILi128EEEEEEvvEEEEvNT_6ParamsE)
	.align		4
        /*000c*/ 	.word	index@(__assertfail)
	.align		4
        /*0010*/ 	.word	0x00000000
	.align		4
        /*0014*/ 	.word	0xfffffffe
	.align		4
        /*0018*/ 	.word	0x00000000
	.align		4
        /*001c*/ 	.word	0xfffffffd
	.align		4
        /*0020*/ 	.word	0x00000000
	.align		4
        /*0024*/ 	.word	0xfffffffc


//--------------------- .nv.constant4             --------------------------
	.section	.nv.constant4,"a",@progbits
	.align	8
	.align		8
.nv.constant4:
        /*0000*/ 	.dword	__assertfail
	.align		8
        /*0008*/ 	.dword	__unnamed_1
	.align		8
        /*0010*/ 	.dword	__unnamed_2
	.align		8
        /*0018*/ 	.dword	_ZN40_INTERNAL_97336dd5_4_k_cu_16949ae5_268624cuda3std3__45__cpo5beginE
	.align		8
        /*0020*/ 	.dword	_ZN40_INTERNAL_97336dd5_4_k_cu_16949ae5_268624cuda3std3__45__cpo3endE
	.align		8
        /*0028*/ 	.dword	_ZN40_INTERNAL_97336dd5_4_k_cu_16949ae5_268624cuda3std3__45__cpo6cbeginE
	.align		8
        /*0030*/ 	.dword	_ZN40_INTERNAL_97336dd5_4_k_cu_16949ae5_268624cuda3std3__45__cpo4cendE
	.align		8
        /*0038*/ 	.dword	_ZN40_INTERNAL_97336dd5_4_k_cu_16949ae5_268624cuda3std3__442_GLOBAL__N__97336dd5_4_k_cu_16949ae5_268626ignoreE
	.align		8
        /*0040*/ 	.dword	_ZN40_INTERNAL_97336dd5_4_k_cu_16949ae5_268624cuda3std3__419piecewise_constructE
	.align		8
        /*0048*/ 	.dword	_ZN40_INTERNAL_97336dd5_4_k_cu_16949ae5_268624cuda3std3__48in_placeE
	.align		8
        /*0050*/ 	.dword	_ZN40_INTERNAL_97336dd5_4_k_cu_16949ae5_268624cuda3std6ranges3__45__cpo4swapE
	.align		8
        /*0058*/ 	.dword	_ZN40_INTERNAL_97336dd5_4_k_cu_16949ae5_268624cuda3std6ranges3__45__cpo9iter_moveE
	.align		8
        /*0060*/ 	.dword	_ZN40_INTERNAL_97336dd5_4_k_cu_16949ae5_268624cute7productE
	.align		8
        /*0068*/ 	.dword	_ZN40_INTERNAL_97336dd5_4_k_cu_16949ae5_268624cute1_E
	.align		8
        /*0070*/ 	.dword	$str$25
	.align		8
        /*0078*/ 	.dword	$str$26
	.align		8
        /*0080*/ 	.dword	$str$27
	.align		8
        /*0088*/ 	.dword	$str$28


//--------------------- .text._ZN7cutlass13device_kernelINS_4gemm6kernel13GemmUniversalIN4cute5tupleIJiiiiEEENS1_10collective13CollectiveMmaINS1_35MainloopSm100TmaUmmaWarpSpecializedILi4ELi2ELi4ENS5_IJNS4_1CILi2EEENSA_ILi4EEENSA_ILi1EEEEEEEENS5_IJNSA_ILi64EEENSA_ILi128EEESG_EEENS_10tfloat32_tENS5_IJlSD_lEEESJ_SK_NS4_8TiledMMAINS4_8MMA_AtomIJNS4_17SM100_MMA_TF32_SSISJ_SJ_fLi64ELi128ELNS4_4UMMA5MajorE0ELSP_0ELNSO_7ScaleInE0ELSQ_0EEEEEENS4_6LayoutINS5_IJSD_SD_SD_EEENS5_IJNSA_ILi0EEESV_SV_EEEEENS5_IJNS4_10UnderscoreESY_SY_EEEEENS4_23SM90_TMA_LOAD_MULTICASTENS4_14ComposedLayoutINS4_7SwizzleILi3ELi4ELi3EEENS4_18smem_ptr_flag_bitsILi32EEENST_INS5_IJNSA_ILi8EEENSA_ILi32EEEEEENS5_IJS18_SD_EEEEEEEvNS4_8identityES11_S1C_vS1D_EENS_8epilogue10collective18CollectiveEpilogueINS1F_23Sm100TmaWarpSpecializedILi4ELi2ELi16ELb1ELb0EEEJSI_NS5_IJNST_ISG_SD_EENST_IS18_SD_EEEEESJ_SK_SJ_SK_NS1F_6fusion15FusionCallbacksIS1J_NS1N_17LinearCombinationISJ_fSJ_fLNS_15FloatRoundStyleE2EEESI_S1M_JEEENS4_5SM1004TMEM4LOAD26SM100_TMEM_LOAD_16dp128b8xENS4_13SM90_TMA_LOADES1C_NS4_17SM75_U32x4_LDSM_NENS4_14SM90_TMA_STOREES1C_NS4_17SM90_U32x4_STSM_NENS4_39AutoVectorizingCopyWithAssumedAlignmentILi128EEEEEEvvEEEEvNT_6ParamsE --------------------------
	.section	.text._ZN7cutlass13device_kernelINS_4gemm6kernel13GemmUniversalIN4cute5tupleIJiiiiEEENS1_10collective13CollectiveMmaINS1_35MainloopSm100TmaUmmaWarpSpecializedILi4ELi2ELi4ENS5_IJNS4_1CILi2EEENSA_ILi4EEENSA_ILi1EEEEEEEENS5_IJNSA_ILi64EEENSA_ILi128EEESG_EEENS_10tfloat32_tENS5_IJlSD_lEEESJ_SK_NS4_8TiledMMAINS4_8MMA_AtomIJNS4_17SM100_MMA_TF32_SSISJ_SJ_fLi64ELi128ELNS4_4UMMA5MajorE0ELSP_0ELNSO_7ScaleInE0ELSQ_0EEEEEENS4_6LayoutINS5_IJSD_SD_SD_EEENS5_IJNSA_ILi0EEESV_SV_EEEEENS5_IJNS4_10UnderscoreESY_SY_EEEEENS4_23SM90_TMA_LOAD_MULTICASTENS4_14ComposedLayoutINS4_7SwizzleILi3ELi4ELi3EEENS4_18smem_ptr_flag_bitsILi32EEENST_INS5_IJNSA_ILi8EEENSA_ILi32EEEEEENS5_IJS18_SD_EEEEEEEvNS4_8identityES11_S1C_vS1D_EENS_8epilogue10collective18CollectiveEpilogueINS1F_23Sm100TmaWarpSpecializedILi4ELi2ELi16ELb1ELb0EEEJSI_NS5_IJNST_ISG_SD_EENST_IS18_SD_EEEEESJ_SK_SJ_SK_NS1F_6fusion15FusionCallbacksIS1J_NS1N_17LinearCombinationISJ_fSJ_fLNS_15FloatRoundStyleE2EEESI_S1M_JEEENS4_5SM1004TMEM4LOAD26SM100_TMEM_LOAD_16dp128b8xENS4_13SM90_TMA_LOADES1C_NS4_17SM75_U32x4_LDSM_NENS4_14SM90_TMA_STOREES1C_NS4_17SM90_U32x4_STSM_NENS4_39AutoVectorizingCopyWithAssumedAlignmentILi128EEEEEEvvEEEEvNT_6ParamsE,"ax",@progbits
	.align	128
.text._ZN7cutlass13device_kernelINS_4gemm6kernel13GemmUniversalIN4cute5tupleIJiiiiEEENS1_10collective13CollectiveMmaINS1_35MainloopSm100TmaUmmaWarpSpecializedILi4ELi2ELi4ENS5_IJNS4_1CILi2EEENSA_ILi4EEENSA_ILi1EEEEEEEENS5_IJNSA_ILi64EEENSA_ILi128EEESG_EEENS_10tfloat32_tENS5_IJlSD_lEEESJ_SK_NS4_8TiledMMAINS4_8MMA_AtomIJNS4_17SM100_MMA_TF32_SSISJ_SJ_fLi64ELi128ELNS4_4UMMA5MajorE0ELSP_0ELNSO_7ScaleInE0ELSQ_0EEEEEENS4_6LayoutINS5_IJSD_SD_SD_EEENS5_IJNSA_ILi0EEESV_SV_EEEEENS5_IJNS4_10UnderscoreESY_SY_EEEEENS4_23SM90_TMA_LOAD_MULTICASTENS4_14ComposedLayoutINS4_7SwizzleILi3ELi4ELi3EEENS4_18smem_ptr_flag_bitsILi32EEENST_INS5_IJNSA_ILi8EEENSA_ILi32EEEEEENS5_IJS18_SD_EEEEEEEvNS4_8identityES11_S1C_vS1D_EENS_8epilogue10collective18CollectiveEpilogueINS1F_23Sm100TmaWarpSpecializedILi4ELi2ELi16ELb1ELb0EEEJSI_NS5_IJNST_ISG_SD_EENST_IS18_SD_EEEEESJ_SK_SJ_SK_NS1F_6fusion15FusionCallbacksIS1J_NS1N_17LinearCombinationISJ_fSJ_fLNS_15FloatRoundStyleE2EEESI_S1M_JEEENS4_5SM1004TMEM4LOAD26SM100_TMEM_LOAD_16dp128b8xENS4_13SM90_TMA_LOADES1C_NS4_17SM75_U32x4_LDSM_NENS4_14SM90_TMA_STOREES1C_NS4_17SM90_U32x4_STSM_NENS4_39AutoVectorizingCopyWithAssumedAlignmentILi128EEEEEEvvEEEEvNT_6ParamsE:
        .type           _ZN7cutlass13device_kernelINS_4gemm6kernel13GemmUniversalIN4cute5tupleIJiiiiEEENS1_10collective13CollectiveMmaINS1_35MainloopSm100TmaUmmaWarpSpecializedILi4ELi2ELi4ENS5_IJNS4_1CILi2EEENSA_ILi4EEENSA_ILi1EEEEEEEENS5_IJNSA_ILi64EEENSA_ILi128EEESG_EEENS_10tfloat32_tENS5_IJlSD_lEEESJ_SK_NS4_8TiledMMAINS4_8MMA_AtomIJNS4_17SM100_MMA_TF32_SSISJ_SJ_fLi64ELi128ELNS4_4UMMA5MajorE0ELSP_0ELNSO_7ScaleInE0ELSQ_0EEEEEENS4_6LayoutINS5_IJSD_SD_SD_EEENS5_IJNSA_ILi0EEESV_SV_EEEEENS5_IJNS4_10UnderscoreESY_SY_EEEEENS4_23SM90_TMA_LOAD_MULTICASTENS4_14ComposedLayoutINS4_7SwizzleILi3ELi4ELi3EEENS4_18smem_ptr_flag_bitsILi32EEENST_INS5_IJNSA_ILi8EEENSA_ILi32EEEEEENS5_IJS18_SD_EEEEEEEvNS4_8identityES11_S1C_vS1D_EENS_8epilogue10collective18CollectiveEpilogueINS1F_23Sm100TmaWarpSpecializedILi4ELi2ELi16ELb1ELb0EEEJSI_NS5_IJNST_ISG_SD_EENST_IS18_SD_EEEEESJ_SK_SJ_SK_NS1F_6fusion15FusionCallbacksIS1J_NS1N_17LinearCombinationISJ_fSJ_fLNS_15FloatRoundStyleE2EEESI_S1M_JEEENS4_5SM1004TMEM4LOAD26SM100_TMEM_LOAD_16dp128b8xENS4_13SM90_TMA_LOADES1C_NS4_17SM75_U32x4_LDSM_NENS4_14SM90_TMA_STOREES1C_NS4_17SM90_U32x4_STSM_NENS4_39AutoVectorizingCopyWithAssumedAlignmentILi128EEEEEEvvEEEEvNT_6ParamsE,@function
        .size           _ZN7cutlass13device_kernelINS_4gemm6kernel13GemmUniversalIN4cute5tupleIJiiiiEEENS1_10collective13CollectiveMmaINS1_35MainloopSm100TmaUmmaWarpSpecializedILi4ELi2ELi4ENS5_IJNS4_1CILi2EEENSA_ILi4EEENSA_ILi1EEEEEEEENS5_IJNSA_ILi64EEENSA_ILi128EEESG_EEENS_10tfloat32_tENS5_IJlSD_lEEESJ_SK_NS4_8TiledMMAINS4_8MMA_AtomIJNS4_17SM100_MMA_TF32_SSISJ_SJ_fLi64ELi128ELNS4_4UMMA5MajorE0ELSP_0ELNSO_7ScaleInE0ELSQ_0EEEEEENS4_6LayoutINS5_IJSD_SD_SD_EEENS5_IJNSA_ILi0EEESV_SV_EEEEENS5_IJNS4_10UnderscoreESY_SY_EEEEENS4_23SM90_TMA_LOAD_MULTICASTENS4_14ComposedLayoutINS4_7SwizzleILi3ELi4ELi3EEENS4_18smem_ptr_flag_bitsILi32EEENST_INS5_IJNSA_ILi8EEENSA_ILi32EEEEEENS5_IJS18_SD_EEEEEEEvNS4_8identityES11_S1C_vS1D_EENS_8epilogue10collective18CollectiveEpilogueINS1F_23Sm100TmaWarpSpecializedILi4ELi2ELi16ELb1ELb0EEEJSI_NS5_IJNST_ISG_SD_EENST_IS18_SD_EEEEESJ_SK_SJ_SK_NS1F_6fusion15FusionCallbacksIS1J_NS1N_17LinearCombinationISJ_fSJ_fLNS_15FloatRoundStyleE2EEESI_S1M_JEEENS4_5SM1004TMEM4LOAD26SM100_TMEM_LOAD_16dp128b8xENS4_13SM90_TMA_LOADES1C_NS4_17SM75_U32x4_LDSM_NENS4_14SM90_TMA_STOREES1C_NS4_17SM90_U32x4_STSM_NENS4_39AutoVectorizingCopyWithAssumedAlignmentILi128EEEEEEvvEEEEvNT_6ParamsE,(.L_x_187 - _ZN7cutlass13device_kernelINS_4gemm6kernel13GemmUniversalIN4cute5tupleIJiiiiEEENS1_10collective13CollectiveMmaINS1_35MainloopSm100TmaUmmaWarpSpecializedILi4ELi2ELi4ENS5_IJNS4_1CILi2EEENSA_ILi4EEENSA_ILi1EEEEEEEENS5_IJNSA_ILi64EEENSA_ILi128EEESG_EEENS_10tfloat32_tENS5_IJlSD_lEEESJ_SK_NS4_8TiledMMAINS4_8MMA_AtomIJNS4_17SM100_MMA_TF32_SSISJ_SJ_fLi64ELi128ELNS4_4UMMA5MajorE0ELSP_0ELNSO_7ScaleInE0ELSQ_0EEEEEENS4_6LayoutINS5_IJSD_SD_SD_EEENS5_IJNSA_ILi0EEESV_SV_EEEEENS5_IJNS4_10UnderscoreESY_SY_EEEEENS4_23SM90_TMA_LOAD_MULTICASTENS4_14ComposedLayoutINS4_7SwizzleILi3ELi4ELi3EEENS4_18smem_ptr_flag_bitsILi32EEENST_INS5_IJNSA_ILi8EEENSA_ILi32EEEEEENS5_IJS18_SD_EEEEEEEvNS4_8identityES11_S1C_vS1D_EENS_8epilogue10collective18CollectiveEpilogueINS1F_23Sm100TmaWarpSpecializedILi4ELi2ELi16ELb1ELb0EEEJSI_NS5_IJNST_ISG_SD_EENST_IS18_SD_EEEEESJ_SK_SJ_SK_NS1F_6fusion15FusionCallbacksIS1J_NS1N_17LinearCombinationISJ_fSJ_fLNS_15FloatRoundStyleE2EEESI_S1M_JEEENS4_5SM1004TMEM4LOAD26SM100_TMEM_LOAD_16dp128b8xENS4_13SM90_TMA_LOADES1C_NS4_17SM75_U32x4_LDSM_NENS4_14SM90_TMA_STOREES1C_NS4_17SM90_U32x4_STSM_NENS4_39AutoVectorizingCopyWithAssumedAlignmentILi128EEEEEEvvEEEEvNT_6ParamsE)
        .other          _ZN7cutlass13device_kernelINS_4gemm6kernel13GemmUniversalIN4cute5tupleIJiiiiEEENS1_10collective13CollectiveMmaINS1_35MainloopSm100TmaUmmaWarpSpecializedILi4ELi2ELi4ENS5_IJNS4_1CILi2EEENSA_ILi4EEENSA_ILi1EEEEEEEENS5_IJNSA_ILi64EEENSA_ILi128EEESG_EEENS_10tfloat32_tENS5_IJlSD_lEEESJ_SK_NS4_8TiledMMAINS4_8MMA_AtomIJNS4_17SM100_MMA_TF32_SSISJ_SJ_fLi64ELi128ELNS4_4UMMA5MajorE0ELSP_0ELNSO_7ScaleInE0ELSQ_0EEEEEENS4_6LayoutINS5_IJSD_SD_SD_EEENS5_IJNSA_ILi0EEESV_SV_EEEEENS5_IJNS4_10UnderscoreESY_SY_EEEEENS4_23SM90_TMA_LOAD_MULTICASTENS4_14ComposedLayoutINS4_7SwizzleILi3ELi4ELi3EEENS4_18smem_ptr_flag_bitsILi32EEENST_INS5_IJNSA_ILi8EEENSA_ILi32EEEEEENS5_IJS18_SD_EEEEEEEvNS4_8identityES11_S1C_vS1D_EENS_8epilogue10collective18CollectiveEpilogueINS1F_23Sm100TmaWarpSpecializedILi4ELi2ELi16ELb1ELb0EEEJSI_NS5_IJNST_ISG_SD_EENST_IS18_SD_EEEEESJ_SK_SJ_SK_NS1F_6fusion15FusionCallbacksIS1J_NS1N_17LinearCombinationISJ_fSJ_fLNS_15FloatRoundStyleE2EEESI_S1M_JEEENS4_5SM1004TMEM4LOAD26SM100_TMEM_LOAD_16dp128b8xENS4_13SM90_TMA_LOADES1C_NS4_17SM75_U32x4_LDSM_NENS4_14SM90_TMA_STOREES1C_NS4_17SM90_U32x4_STSM_NENS4_39AutoVectorizingCopyWithAssumedAlignmentILi128EEEEEEvvEEEEvNT_6ParamsE,@"STO_CUDA_ENTRY STV_DEFAULT"
_ZN7cutlass13device_kernelINS_4gemm6kernel13GemmUniversalIN4cute5tupleIJiiiiEEENS1_10collective13CollectiveMmaINS1_35MainloopSm100TmaUmmaWarpSpecializedILi4ELi2ELi4ENS5_IJNS4_1CILi2EEENSA_ILi4EEENSA_ILi1EEEEEEEENS5_IJNSA_ILi64EEENSA_ILi128EEESG_EEENS_10tfloat32_tENS5_IJlSD_lEEESJ_SK_NS4_8TiledMMAINS4_8MMA_AtomIJNS4_17SM100_MMA_TF32_SSISJ_SJ_fLi64ELi128ELNS4_4UMMA5MajorE0ELSP_0ELNSO_7ScaleInE0ELSQ_0EEEEEENS4_6LayoutINS5_IJSD_SD_SD_EEENS5_IJNSA_ILi0EEESV_SV_EEEEENS5_IJNS4_10UnderscoreESY_SY_EEEEENS4_23SM90_TMA_LOAD_MULTICASTENS4_14ComposedLayoutINS4_7SwizzleILi3ELi4ELi3EEENS4_18smem_ptr_flag_bitsILi32EEENST_INS5_IJNSA_ILi8EEENSA_ILi32EEEEEENS5_IJS18_SD_EEEEEEEvNS4_8identityES11_S1C_vS1D_EENS_8epilogue10collective18CollectiveEpilogueINS1F_23Sm100TmaWarpSpecializedILi4ELi2ELi16ELb1ELb0EEEJSI_NS5_IJNST_ISG_SD_EENST_IS18_SD_EEEEESJ_SK_SJ_SK_NS1F_6fusion15FusionCallbacksIS1J_NS1N_17LinearCombinationISJ_fSJ_fLNS_15FloatRoundStyleE2EEESI_S1M_JEEENS4_5SM1004TMEM4LOAD26SM100_TMEM_LOAD_16dp128b8xENS4_13SM90_TMA_LOADES1C_NS4_17SM75_U32x4_LDSM_NENS4_14SM90_TMA_STOREES1C_NS4_17SM90_U32x4_STSM_NENS4_39AutoVectorizingCopyWithAssumedAlignmentILi128EEEEEEvvEEEEvNT_6ParamsE:
[----:B------:R-:W1:Y:S01]  /*0000*/  LDC R1, c[0x0][0x37c] ;  /* 0x0000df00ff017b82 */ /* 0x000e620000000800 */
[----:B------:R-:W2:Y:S01]  /*0010*/  S2R R72, SR_TID.X ;  /* 0x0000000000487919 */ /* 0x000ea20000002100 */
[----:B------:R-:W3:Y:S01]  /*0020*/  LDCU.64 UR8, c[0x0][0x890] ;  /* 0x00011200ff0877ac */ /* 0x000ee20008000a00 */
[----:B------:R-:W-:Y:S02]  /*0030*/  PRMT R61, RZ, 0x7610, R61 ;  /* 0x00007610ff3d7816 */ /* 0x000fe4000000003d */
[----:B------:R-:W-:Y:S02]  /*0040*/  ELECT P4, URZ, PT ;  /* 0x0000000000ff782f */ /* 0x000fe40003880000 */
[----:B---3--:R-:W-:-:S04]  /*0050*/  ISETP.NE.U32.AND P0, PT, RZ, UR8, PT ;  /* 0x00000008ff007c0c */ /* 0x008fc8000bf05070 */
[----:B------:R-:W-:Y:S02]  /*0060*/  ISETP.NE.AND.EX P1, PT, RZ, UR9, PT, P0 ;  /* 0x00000009ff007c0c */ /* 0x000fe4000bf25300 */
[----:B--2---:R-:W-:-:S05]  /*0070*/  SHF.R.U32.HI R62, RZ, 0x5, R72 ;  /* 0x00000005ff3e7819 */ /* 0x004fca0000011648 */
[----:B------:R-:W2:Y:S02]  /*0080*/  SHFL.IDX PT, R0, R62, RZ, 0x1f ;  /* 0x00001fff3e007589 */ /* 0x000ea400000e0000 */
[----:B--2---:R-:W-:-:S04]  /*0090*/  R2UR UR17, R0 ;  /* 0x00000000001172ca */ /* 0x004fc800000e0000 */
[----:B-1----:R-:W-:Y:S05]  /*00a0*/  @P1 BRA `(.L_x_0) ;  /* 0x0000000000301947 */ /* 0x002fea0003800000 */
[----:B------:R-:W1:Y:S02]  /*00b0*/  LDCU.64 UR4, c[0x0][0x888] ;  /* 0x00011100ff0477ac */ /* 0x000e640008000a00 */
[----:B-1----:R-:W-:-:S04]  /*00c0*/  UISETP.NE.U32.AND UP0, UPT, UR4, URZ, UPT ;  /* 0x000000ff0400728c */ /* 0x002fc8000bf05070 */
[----:B------:R-:W-:-:S09]  /*00d0*/  UISETP.NE.AND.EX UP0, UPT, UR5, URZ, UPT, UP0 ;  /* 0x000000ff0500728c */ /* 0x000fd2000bf05300 */
[----:B------:R-:W-:Y:S05]  /*00e0*/  BRA.U !UP0, `(.L_x_1) ;  /* 0x0000000108147547 */ /* 0x000fea000b800000 */
[----:B------:R-:W1:Y:S01]  /*00f0*/  LDC.64 R2, c[0x0][0x888] ;  /* 0x00022200ff027b82 */ /* 0x000e620000000a00 */
[----:B------:R-:W1:Y:S02]  /*0100*/  LDCU.64 UR4, c[0x0][0x358] ;  /* 0x00006b00ff0477ac */ /* 0x000e640008000a00 */
[----:B-1----:R1:W5:Y:S01]  /*0110*/  LDG.E R27, desc[UR4][R2.64] ;  /* 0x00000004021b7981 */ /* 0x002362000c1e1900 */
[----:B------:R-:W-:Y:S01]  /*0120*/  HFMA2 R61, -RZ, RZ, 0, 5.9604644775390625e-08 ;  /* 0x00000001ff3d7431 */ /* 0x000fe200000001ff */
[----:B------:R-:W-:Y:S05]  /*0130*/  BRA `(.L_x_0) ;  /* 0x00000000000c7947 */ /* 0x000fea0003800000 */
.L_x_1:
[----:B------:R-:W1:Y:S01]  /*0140*/  LDCU UR4, c[0x0][0x880] ;  /* 0x00011000ff0477ac */ /* 0x000e620008000800 */
[----:B------:R-:W-:Y:S01]  /*0150*/  HFMA2 R61, -RZ, RZ, 0, 5.9604644775390625e-08 ;  /* 0x00000001ff3d7431 */ /* 0x000fe200000001ff */
[----:B-1----:R-:W-:-:S07]  /*0160*/  MOV R27, UR4 ;  /* 0x00000004001b7c02 */ /* 0x002fce0008000f00 */
.L_x_0:
[----:B------:R-:W2:Y:S02]  /*0170*/  LDCU.64 UR4, c[0x0][0x8b0] ;  /* 0x00011600ff0477ac */ /* 0x000ea40008000a00 */
[----:B--2---:R-:W-:-:S04]  /*0180*/  UISETP.NE.U32.AND UP0, UPT, UR4, URZ, UPT ;  /* 0x000000ff0400728c */ /* 0x004fc8000bf05070 */
[----:B------:R-:W-:-:S09]  /*0190*/  UISETP.NE.AND.EX UP0, UPT, UR5, URZ, UPT, UP0 ;  /* 0x000000ff0500728c */ /* 0x000fd2000bf05300 */
[----:B------:R-:W-:Y:S05]  /*01a0*/  BRA.U UP0, `(.L_x_2) ;  /* 0x0000000100287547 */ /* 0x000fea000b800000 */
[----:B------:R-:W2:Y:S02]  /*01b0*/  LDCU.64 UR4, c[0x0][0x8a8] ;  /* 0x00011500ff0477ac */ /* 0x000ea40008000a00 */
[----:B--2---:R-:W-:-:S04]  /*01c0*/  UISETP.NE.U32.AND UP0, UPT, UR4, URZ, UPT ;  /* 0x000000ff0400728c */ /* 0x004fc8000bf05070 */
[----:B------:R-:W-:-:S09]  /*01d0*/  UISETP.NE.AND.EX UP0, UPT, UR5, URZ, UPT, UP0 ;  /* 0x000000ff0500728c */ /* 0x000fd2000bf05300 */
[----:B------:R-:W-:Y:S05]  /*01e0*/  BRA.U !UP0, `(.L_x_3) ;  /* 0x0000000108107547 */ /* 0x000fea000b800000 */
[----:B------:R-:W2:Y:S01]  /*01f0*/  LDC.64 R24, c[0x0][0x8a8] ;  /* 0x00022a00ff187b82 */ /* 0x000ea20000000a00 */
[----:B------:R-:W2:Y:S02]  /*0200*/  LDCU.64 UR4, c[0x0][0x358] ;  /* 0x00006b00ff0477ac */ /* 0x000ea40008000a00 */
[----:B--2---:R2:W5:Y:S01]  /*0210*/  LDG.E R24, desc[UR4][R24.64] ;  /* 0x0000000418187981 */ /* 0x004562000c1e1900 */
[----:B------:R-:W-:Y:S05]  /*0220*/  BRA `(.L_x_2) ;  /* 0x0000000000087947 */ /* 0x000fea0003800000 */
.L_x_3:
[----:B------:R-:W2:Y:S02]  /*0230*/  LDCU UR4, c[0x0][0x8a0] ;  /* 0x00011400ff0477ac */ /* 0x000ea40008000800 */
[----:B--2---:R-:W-:Y:S02]  /*0240*/  MOV R24, UR4 ;  /* 0x0000000400187c02 */ /* 0x004fe40008000f00 */
.L_x_2:
[----:B------:R-:W-:Y:S01]  /*0250*/  IMAD.U32 R0, RZ, RZ, UR17 ;  /* 0x00000011ff007e24 */ /* 0x000fe2000f8e00ff */
[----:B------:R-:W-:Y:S04]  /*0260*/  BSSY.RECONVERGENT B0, `(.L_x_4) ;  /* 0x000000c000007945 */ /* 0x000fe80003800200 */
[C---:B------:R-:W-:Y:S02]  /*0270*/  ISETP.NE.OR P2, PT, R0.reuse, 0x1, !P4 ;  /* 0x000000010000780c */ /* 0x040fe40006745670 */
[----:B------:R-:W-:-:S11]  /*0280*/  ISETP.NE.OR P1, PT, R0, 0x3, !P4 ;  /* 0x000000030000780c */ /* 0x000fd60006725670 */
[----:B------:R-:W-:Y:S05]  /*0290*/  @P2 BRA `(.L_x_5) ;  /* 0x0000000000202947 */ /* 0x000fea0003800000 */
[----:B------:R-:W3:Y:S02]  /*02a0*/  LDCU.64 UR4, c[0x0][0x348] ;  /* 0x00006900ff0477ac */ /* 0x000ee40008000a00 */
[----:B---3--:R-:W-:Y:S02]  /*02b0*/  UIADD3 UR6, UP1, UPT, UR4, 0x80, URZ ;  /* 0x0000008004067890 */ /* 0x008fe4000ff3e0ff */
[----:B------:R-:W-:Y:S02]  /*02c0*/  UIADD3 UR4, UP0, UPT, UR4, 0x180, URZ ;  /* 0x0000018004047890 */ /* 0x000fe4000ff1e0ff */
[----:B------:R-:W-:Y:S02]  /*02d0*/  UIADD3.X UR7, UPT, UPT, URZ, UR5, URZ, UP1, !UPT ;  /* 0x00000005ff077290 */ /* 0x000fe40008ffe4ff */
[----:B------:R-:W-:-:S07]  /*02e0*/  UIADD3.X UR5, UPT, UPT, URZ, UR5, URZ, UP0, !UPT ;  /* 0x00000005ff057290 */ /* 0x000fce00087fe4ff */
[----:B------:R3:W-:Y:S02]  /*02f0*/  UTMACCTL.PF [UR6] ;  /* 0x00000000060079b9 */ /* 0x0007e40008040000 */
[----:B------:R3:W-:Y:S02]  /*0300*/  UTMACCTL.PF [UR4] ;  /* 0x00000000040079b9 */ /* 0x0007e40008040000 */
[----:B---3--:R-:W-:Y:S01]  /*0310*/  NOP ;  /* 0x0000000000007918 */ /* 0x008fe20000000000 */
.L_x_5:
[----:B------:R-:W-:Y:S05]  /*0320*/  BSYNC.RECONVERGENT B0 ;  /* 0x0000000000007941 */ /* 0x000fea0003800200 */
.L_x_4:
[----:B------:R-:W-:Y:S04]  /*0330*/  BSSY.RECONVERGENT B0, `(.L_x_6) ;  /* 0x000000a000007945 */ /* 0x000fe80003800200 */
        /* <DEDUP_REMOVED lines=9> */
.L_x_7:
[----:B------:R-:W-:Y:S05]  /*03d0*/  BSYNC.RECONVERGENT B0 ;  /* 0x0000000000007941 */ /* 0x000fea0003800200 */
.L_x_6:
[----:B------:R-:W3:Y:S01]  /*03e0*/  LDCU.64 UR4, c[0x0][0x888] ;  /* 0x00011100ff0477ac */ /* 0x000ee20008000a00 */
[----:B------:R-:W-:Y:S01]  /*03f0*/  ISETP.NE.AND.EX P0, PT, RZ, UR9, PT, P0 ;  /* 0x00000009ff007c0c */ /* 0x000fe2000bf05300 */
[----:B------:R-:W-:Y:S01]  /*0400*/  UPLOP3.LUT UP5, UPT, UPT, UPT, UPT, 0x80, 0x8 ;  /* 0x000000000008789c */ /* 0x000fe20003faf070 */
[----:B---3--:R-:W-:-:S04]  /*0410*/  ISETP.NE.U32.AND P1, PT, RZ, UR4, PT ;  /* 0x00000004ff007c0c */ /* 0x008fc8000bf25070 */
[----:B------:R-:W-:-:S13]  /*0420*/  ISETP.NE.AND.EX P1, PT, RZ, UR5, PT, P1 ;  /* 0x00000005ff007c0c */ /* 0x000fda000bf25310 */
[----:B------:R-:W-:Y:S05]  /*0430*/  @P1 BRA P0, `(.L_x_8) ;  /* 0x0000000000281947 */ /* 0x000fea0000000000 */
[----:B------:R-:W-:Y:S01]  /*0440*/  UISETP.NE.U32.AND UP0, UPT, UR8, URZ, UPT ;  /* 0x000000ff0800728c */ /* 0x000fe2000bf05070 */
[----:B-----5:R-:W-:Y:S01]  /*0450*/  FSETP.NEU.AND P0, PT, R27, RZ, PT ;  /* 0x000000ff1b00720b */ /* 0x020fe20003f0d000 */
[----:B------:R-:W-:Y:S02]  /*0460*/  UISETP.NE.U32.AND UP2, UPT, UR4, URZ, UPT ;  /* 0x000000ff0400728c */ /* 0x000fe4000bf45070 */
[----:B------:R-:W-:Y:S02]  /*0470*/  UISETP.NE.AND.EX UP1, UPT, UR9, URZ, UPT, UP0 ;  /* 0x000000ff0900728c */ /* 0x000fe4000bf25300 */
[----:B------:R-:W-:-:S04]  /*0480*/  UISETP.NE.AND.EX UP0, UPT, UR5, URZ, UPT, UP2 ;  /* 0x000000ff0500728c */ /* 0x000fc8000bf05320 */
[----:B------:R-:W-:-:S04]  /*0490*/  USEL UR4, URZ, 0xffffffff, UP0 ;  /* 0xffffffffff047887 */ /* 0x000fc80008000000 */
[----:B------:R-:W-:Y:S01]  /*04a0*/  VOTEU.ANY UP0, P0 ;  /* 0x0000000000ff7886 */ /* 0x000fe20000000100 */
[----:B------:R-:W-:-:S04]  /*04b0*/  @!UP1 USEL UR4, URZ, 0xffffffff, UP0 ;  /* 0xffffffffff049887 */ /* 0x000fc80008000000 */
[----:B------:R-:W-:-:S04]  /*04c0*/  ULOP3.LUT UR4, UR4, 0x1, URZ, 0xc0, !UPT ;  /* 0x0000000104047892 */ /* 0x000fc8000f8ec0ff */
[----:B------:R-:W-:-:S11]  /*04d0*/  UISETP.NE.U32.AND UP5, UPT, UR4, 0x1, UPT ;  /* 0x000000010400788c */ /* 0x000fd6000bfa5070 */
.L_x_8:
[----:B-1----:R-:W1:Y:S01]  /*04e0*/  SHFL.IDX PT, R2, R62, RZ, 0x1f ;  /* 0x00001fff3e027589 */ /* 0x002e6200000e0000 */
[----:B------:R-:W-:-:S04]  /*04f0*/  UISETP.NE.AND UP0, UPT, UR17, 0x2, UPT ;  /* 0x000000021100788c */ /* 0x000fc8000bf05270 */
[----:B------:R-:W-:Y:S01]  /*0500*/  USEL UR40, URZ, 0x1, UP0 ;  /* 0x00000001ff287887 */ /* 0x000fe20008000000 */
[----:B-1----:R-:W-:-:S13]  /*0510*/  ISETP.NE.AND P0, PT, R2, RZ, PT ;  /* 0x000000ff0200720c */ /* 0x002fda0003f05270 */
[----:B------:R-:W-:Y:S05]  /*0520*/  @P0 BRA `(.L_x_9) ;  /* 0x0000000000580947 */ /* 0x000fea0003800000 */
[----:B------:R-:W1:Y:S01]  /*0530*/  S2UR UR4, SR_CgaCtaId ;  /* 0x00000000000479c3 */ /* 0x000e620000008800 */
[----:B------:R-:W-:Y:S01]  /*0540*/  UMOV UR5, 0x400 ;  /* 0x0000040000057882 */ /* 0x000fe20000000000 */
[----:B------:R-:W-:Y:S01]  /*0550*/  UMOV UR8, 0x1 ;  /* 0x0000000100087882 */ /* 0x000fe20000000000 */
[----:B------:R-:W-:Y:S01]  /*0560*/  UMOV UR6, 0x5 ;  /* 0x0000000500067882 */ /* 0x000fe20000000000 */
[----:B------:R-:W-:-:S04]  /*0570*/  UIADD3 UR8, UPT, UPT, -UR8, 0x100000, URZ ;  /* 0x0010000008087890 */ /* 0x000fc8000fffe1ff */
[----:B------:R-:W-:Y:S02]  /*0580*/  USHF.L.U32 UR9, UR8, 0xb, URZ ;  /* 0x0000000b08097899 */ /* 0x000fe400080006ff */
[----:B------:R-:W-:Y:S02]  /*0590*/  USHF.L.U32 UR8, UR8, 0x1, URZ ;  /* 0x0000000108087899 */ /* 0x000fe400080006ff */
[----:B------:R-:W-:-:S04]  /*05a0*/  UIADD3 UR6, UPT, UPT, -UR6, 0x100000, URZ ;  /* 0x0010000006067890 */ /* 0x000fc8000fffe1ff */
[----:B------:R-:W-:Y:S02]  /*05b0*/  USHF.L.U32 UR7, UR6, 0xb, URZ ;  /* 0x0000000b06077899 */ /* 0x000fe400080006ff */
[----:B------:R-:W-:Y:S01]  /*05c0*/  USHF.L.U32 UR6, UR6, 0x1, URZ ;  /* 0x0000000106067899 */ /* 0x000fe200080006ff */
[----:B------:R-:W-:Y:S01]  /*05d0*/  ELECT P0, URZ, PT ;  /* 0x0000000000ff782f */ /* 0x000fe20003800000 */
[----:B-1----:R-:W-:Y:S01]  /*05e0*/  ULEA UR4, UR4, UR5, 0x18 ;  /* 0x0000000504047291 */ /* 0x002fe2000f8ec0ff */
[----:B------:R-:W1:Y:S11]  /*05f0*/  FENCE.VIEW.ASYNC.S ;  /* 0x00000000000073c6 */ /* 0x000e760000000000 */
[----:B-1----:R1:W3:Y:S01]  /*0600*/  SYNCS.EXCH.64 URZ, [UR4], UR8 ;  /* 0x0000000804ff75b2 */ /* 0x0022e20008000100 */
[----:B------:R1:W4:Y:S01]  /*0610*/  SYNCS.EXCH.64 URZ, [UR4+0x20], UR6 ;  /* 0x0000200604ff75b2 */ /* 0x0003220008000100 */
[----:B------:R1:W1:Y:S01]  /*0620*/  SYNCS.EXCH.64 URZ, [UR4+0x8], UR8 ;  /* 0x0000080804ff75b2 */ /* 0x0002620008000100 */
[----:B------:R1:W1:Y:S01]  /*0630*/  SYNCS.EXCH.64 URZ, [UR4+0x28], UR6 ;  /* 0x0000280604ff75b2 */ /* 0x0002620008000100 */
[----:B------:R1:W1:Y:S01]  /*0640*/  SYNCS.EXCH.64 URZ, [UR4+0x10], UR8 ;  /* 0x0000100804ff75b2 */ /* 0x0002620008000100 */
[----:B------:R1:W1:Y:S01]  /*0650*/  SYNCS.EXCH.64 URZ, [UR4+0x30], UR6 ;  /* 0x0000300604ff75b2 */ /* 0x0002620008000100 */
[----:B------:R1:W1:Y:S01]  /*0660*/  SYNCS.EXCH.64 URZ, [UR4+0x18], UR8 ;  /* 0x0000180804ff75b2 */ /* 0x0002620008000100 */
[----:B------:R1:W1:Y:S01]  /*0670*/  SYNCS.EXCH.64 URZ, [UR4+0x38], UR6 ;  /* 0x0000380604ff75b2 */ /* 0x0002620008000100 */
[----:B------:R-:W-:Y:S01]  /*0680*/  NOP ;  /* 0x0000000000007918 */ /* 0x000fe20000000000 */
.L_x_9:
[----:B------:R-:W2:Y:S01]  /*0690*/  SHFL.IDX PT, R2, R62, RZ, 0x1f ;  /* 0x00001fff3e027589 */ /* 0x000ea200000e0000 */
[----:B------:R-:W-:Y:S01]  /*06a0*/  NOP ;  /* 0x0000000000007918 */ /* 0x000fe20000000000 */
[----:B--2---:R-:W-:-:S13]  /*06b0*/  ISETP.NE.AND P0, PT, R2, 0x1, PT ;  /* 0x000000010200780c */ /* 0x004fda0003f05270 */
[----:B------:R-:W-:Y:S05]  /*06c0*/  @P0 BRA `(.L_x_10) ;  /* 0x0000000000580947 */ /* 0x000fea0003800000 */
[----:B-1----:R-:W1:Y:S01]  /*06d0*/  S2UR UR4, SR_CgaCtaId ;  /* 0x00000000000479c3 */ /* 0x002e620000008800 */
        /* <DEDUP_REMOVED lines=12> */
[----:B-1----:R2:W1:Y:S01]  /*07a0*/  SYNCS.EXCH.64 URZ, [UR4+0x40], UR8 ;  /* 0x0000400804ff75b2 */ /* 0x0024620008000100 */
[----:B------:R2:W1:Y:S01]  /*07b0*/  SYNCS.EXCH.64 URZ, [UR4+0x60], UR6 ;  /* 0x0000600604ff75b2 */ /* 0x0004620008000100 */
[----:B------:R2:W1:Y:S01]  /*07c0*/  SYNCS.EXCH.64 URZ, [UR4+0x48], UR8 ;  /* 0x0000480804ff75b2 */ /* 0x0004620008000100 */
[----:B------:R2:W1:Y:S01]  /*07d0*/  SYNCS.EXCH.64 URZ, [UR4+0x68], UR6 ;  /* 0x0000680604ff75b2 */ /* 0x0004620008000100 */
[----:B------:R2:W1:Y:S01]  /*07e0*/  SYNCS.EXCH.64 URZ, [UR4+0x50], UR8 ;  /* 0x0000500804ff75b2 */ /* 0x0004620008000100 */
[----:B------:R2:W1:Y:S01]  /*07f0*/  SYNCS.EXCH.64 URZ, [UR4+0x70], UR6 ;  /* 0x0000700604ff75b2 */ /* 0x0004620008000100 */
[----:B------:R2:W1:Y:S01]  /*0800*/  SYNCS.EXCH.64 URZ, [UR4+0x58], UR8 ;  /* 0x0000580804ff75b2 */ /* 0x0004620008000100 */
[----:B------:R2:W1:Y:S02]  /*0810*/  SYNCS.EXCH.64 URZ, [UR4+0x78], UR6 ;  /* 0x0000780604ff75b2 */ /* 0x0004640008000100 */
[----:B--2---:R-:W-:Y:S01]  /*0820*/  NOP ;  /* 0x0000000000007918 */ /* 0x004fe20000000000 */
.L_x_10:
[----:B------:R-:W2:Y:S01]  /*0830*/  SHFL.IDX PT, R2, R62, RZ, 0x1f ;  /* 0x00001fff3e027589 */ /* 0x000ea200000e0000 */
[----:B------:R-:W-:Y:S01]  /*0840*/  NOP ;  /* 0x0000000000007918 */ /* 0x000fe20000000000 */
[----:B--2---:R-:W-:-:S13]  /*0850*/  ISETP.NE.AND P0, PT, R2, 0x3, PT ;  /* 0x000000030200780c */ /* 0x004fda0003f05270 */
[----:B------:R-:W-:Y:S05]  /*0860*/  @P0 BRA `(.L_x_11) ;  /* 0x0000000000300947 */ /* 0x000fea0003800000 */
[----:B-1----:R-:W1:Y:S01]  /*0870*/  S2UR UR4, SR_CgaCtaId ;  /* 0x00000000000479c3 */ /* 0x002e620000008800 */
[----:B------:R-:W-:Y:S01]  /*0880*/  UMOV UR6, 0x400 ;  /* 0x0000040000067882 */ /* 0x000fe20000000000 */
[----:B------:R-:W-:Y:S01]  /*0890*/  UMOV UR5, 0x20 ;  /* 0x0000002000057882 */ /* 0x000fe20000000000 */
[----:B------:R-:W-:Y:S01]  /*08a0*/  ELECT P0, URZ, PT ;  /* 0x0000000000ff782f */ /* 0x000fe20003800000 */
[----:B-1----:R-:W-:Y:S02]  /*08b0*/  ULEA UR6, UR4, UR6, 0x18 ;  /* 0x0000000604067291 */ /* 0x002fe4000f8ec0ff */
[----:B------:R-:W-:-:S04]  /*08c0*/  UIADD3 UR4, UPT, UPT, -UR5, 0x100000, URZ ;  /* 0x0010000005047890 */ /* 0x000fc8000fffe1ff */
[----:B------:R-:W-:Y:S02]  /*08d0*/  USHF.L.U32 UR5, UR4, 0xb, URZ ;  /* 0x0000000b04057899 */ /* 0x000fe400080006ff */
[----:B------:R-:W-:Y:S01]  /*08e0*/  USHF.L.U32 UR4, UR4, 0x1, URZ ;  /* 0x0000000104047899 */ /* 0x000fe200080006ff */
[----:B------:R-:W1:Y:S11]  /*08f0*/  FENCE.VIEW.ASYNC.S ;  /* 0x00000000000073c6 */ /* 0x000e760000000000 */
[----:B-1----:R2:W1:Y:S01]  /*0900*/  SYNCS.EXCH.64 URZ, [UR6+0x80], UR4 ;  /* 0x0000800406ff75b2 */ /* 0x0024620008000100 */
[----:B------:R2:W1:Y:S02]  /*0910*/  SYNCS.EXCH.64 URZ, [UR6+0x88], UR4 ;  /* 0x0000880406ff75b2 */ /* 0x0004640008000100 */
[----:B--2---:R-:W-:Y:S01]  /*0920*/  NOP ;  /* 0x0000000000007918 */ /* 0x004fe20000000000 */
.L_x_11:
[----:B------:R-:W2:Y:S01]  /*0930*/  SHFL.IDX PT, R2, R62, RZ, 0x1f ;  /* 0x00001fff3e027589 */ /* 0x000ea200000e0000 */
[----:B------:R-:W-:Y:S01]  /*0940*/  NOP ;  /* 0x0000000000007918 */ /* 0x000fe20000000000 */
[----:B--2---:R-:W-:-:S13]  /*0950*/  ISETP.NE.AND P0, PT, R2, 0x4, PT ;  /* 0x000000040200780c */ /* 0x004fda0003f05270 */
[----:B------:R-:W-:Y:S05]  /*0960*/  @P0 BRA `(.L_x_12) ;  /* 0x00000000004c0947 */ /* 0x000fea0003800000 */
[----:B-1----:R-:W1:Y:S01]  /*0970*/  S2UR UR6, SR_CgaCtaId ;  /* 0x00000000000679c3 */ /* 0x002e620000008800 */
[----:B------:R-:W-:Y:S01]  /*0980*/  UMOV UR4, 0x720 ;  /* 0x0000072000047882 */ /* 0x000fe20000000000 */
[----:B------:R-:W-:Y:S01]  /*0990*/  UMOV UR5, 0x400 ;  /* 0x0000040000057882 */ /* 0x000fe20000000000 */
[----:B------:R-:W-:Y:S01]  /*09a0*/  USEL UR4, UR4, 0x620, UP5 ;  /* 0x0000062004047887 */ /* 0x000fe2000a800000 */
[----:B------:R-:W-:Y:S01]  /*09b0*/  UMOV UR8, 0x1 ;  /* 0x0000000100087882 */ /* 0x000fe20000000000 */
[----:B------:R-:W-:Y:S01]  /*09c0*/  ELECT P0, URZ, PT ;  /* 0x0000000000ff782f */ /* 0x000fe20003800000 */
[----:B------:R-:W-:-:S04]  /*09d0*/  UIADD3 UR8, UPT, UPT, -UR8, 0x100000, URZ ;  /* 0x0010000008087890 */ /* 0x000fc8000fffe1ff */
[----:B------:R-:W-:Y:S02]  /*09e0*/  USHF.L.U32 UR9, UR8, 0xb, URZ ;  /* 0x0000000b08097899 */ /* 0x000fe400080006ff */
[----:B------:R-:W-:Y:S02]  /*09f0*/  USHF.L.U32 UR8, UR8, 0x1, URZ ;  /* 0x0000000108087899 */ /* 0x000fe400080006ff */
[----:B-1----:R-:W-:Y:S02]  /*0a00*/  ULEA UR6, UR6, UR5, 0x18 ;  /* 0x0000000506067291 */ /* 0x002fe4000f8ec0ff */
[----:B------:R-:W-:-:S04]  /*0a10*/  UIADD3 UR4, UPT, UPT, -UR4, 0x100000, URZ ;  /* 0x0010000004047890 */ /* 0x000fc8000fffe1ff */
[----:B------:R-:W-:Y:S02]  /*0a20*/  USHF.L.U32 UR5, UR4, 0xb, URZ ;  /* 0x0000000b04057899 */ /* 0x000fe400080006ff */
[----:B------:R-:W-:Y:S01]  /*0a30*/  USHF.L.U32 UR4, UR4, 0x1, URZ ;  /* 0x0000000104047899 */ /* 0x000fe200080006ff */
[----:B------:R-:W1:Y:S03]  /*0a40*/  FENCE.VIEW.ASYNC.S ;  /* 0x00000000000073c6 */ /* 0x000e660000000000 */
[----:B-1----:R2:W1:Y:S08]  /*0a50*/  SYNCS.EXCH.64 URZ, [UR6+0x90], UR8 ;  /* 0x0000900806ff75b2 */ /* 0x0024700008000100 */
[----:B------:R2:W1:Y:S01]  /*0a60*/  SYNCS.EXCH.64 URZ, [UR6+0xa0], UR4 ;  /* 0x0000a00406ff75b2 */ /* 0x0004620008000100 */
[----:B------:R2:W1:Y:S01]  /*0a70*/  SYNCS.EXCH.64 URZ, [UR6+0x98], UR8 ;  /* 0x0000980806ff75b2 */ /* 0x0004620008000100 */
[----:B------:R2:W1:Y:S02]  /*0a80*/  SYNCS.EXCH.64 URZ, [UR6+0xa8], UR4 ;  /* 0x0000a80406ff75b2 */ /* 0x0004640008000100 */
[----:B--2---:R-:W-:Y:S01]  /*0a90*/  NOP ;  /* 0x0000000000007918 */ /* 0x004fe20000000000 */
.L_x_12:
        /* <DEDUP_REMOVED lines=26> */
.L_x_13:
[----:B------:R-:W2:Y:S01]  /*0c40*/  SHFL.IDX PT, R2, R62, RZ, 0x1f ;  /* 0x00001fff3e027589 */ /* 0x000ea200000e0000 */
[----:B------:R-:W1:Y:S01]  /*0c50*/  S2UR UR52, SR_CgaCtaId ;  /* 0x00000000003479c3 */ /* 0x000e620000008800 */
[----:B------:R-:W-:Y:S01]  /*0c60*/  NOP ;  /* 0x0000000000007918 */ /* 0x000fe20000000000 */
[----:B--2---:R-:W-:-:S13]  /*0c70*/  ISETP.NE.AND P0, PT, R2, 0x3, PT ;  /* 0x000000030200780c */ /* 0x004fda0003f05270 */
[----:B-1----:R-:W-:Y:S05]  /*0c80*/  @P0 BRA `(.L_x_14) ;  /* 0x0000000000340947 */ /* 0x002fea0003800000 */
[----:B------:R-:W-:Y:S01]  /*0c90*/  UMOV UR4, 0x400 ;  /* 0x0000040000047882 */ /* 0x000fe20000000000 */
[----:B------:R-:W-:Y:S01]  /*0ca0*/  UMOV UR6, 0x20 ;  /* 0x0000002000067882 */ /* 0x000fe20000000000 */
[----:B------:R-:W-:Y:S02]  /*0cb0*/  ULEA UR4, UR52, UR4, 0x18 ;  /* 0x0000000434047291 */ /* 0x000fe4000f8ec0ff */
[----:B------:R-:W-:-:S04]  /*0cc0*/  UIADD3 UR6, UPT, UPT, -UR6, 0x100000, URZ ;  /* 0x0010000006067890 */ /* 0x000fc8000fffe1ff */
[----:B------:R-:W-:Y:S02]  /*0cd0*/  USHF.L.U32 UR7, UR6, 0xb, URZ ;  /* 0x0000000b06077899 */ /* 0x000fe400080006ff */
[----:B------:R-:W-:Y:S01]  /*0ce0*/  USHF.L.U32 UR6, UR6, 0x1, URZ ;  /* 0x0000000106067899 */ /* 0x000fe200080006ff */
[----:B------:R-:W-:Y:S01]  /*0cf0*/  ELECT P0, URZ, PT ;  /* 0x0000000000ff782f */ /* 0x000fe20003800000 */
[----:B------:R-:W1:Y:S10]  /*0d00*/  FENCE.VIEW.ASYNC.S ;  /* 0x00000000000073c6 */ /* 0x000e740000000000 */
[----:B-1----:R1:W2:Y:S01]  /*0d10*/  SYNCS.EXCH.64 URZ, [UR4+0xf0], UR6 ;  /* 0x0000f00604ff75b2 */ /* 0x0022a20008000100 */
[----:B------:R1:W1:Y:S01]  /*0d20*/  SYNCS.EXCH.64 URZ, [UR4+0x100], UR6 ;  /* 0x0001000604ff75b2 */ /* 0x0002620008000100 */
[----:B------:R1:W1:Y:S01]  /*0d30*/  SYNCS.EXCH.64 URZ, [UR4+0xf8], UR6 ;  /* 0x0000f80604ff75b2 */ /* 0x0002620008000100 */
[----:B------:R1:W1:Y:S01]  /*0d40*/  SYNCS.EXCH.64 URZ, [UR4+0x108], UR6 ;  /* 0x0001080604ff75b2 */ /* 0x0002620008000100 */
[----:B------:R-:W-:Y:S01]  /*0d50*/  NOP ;  /* 0x0000000000007918 */ /* 0x000fe20000000000 */
.L_x_14:
[----:B------:R-:W3:Y:S01]  /*0d60*/  LDCU UR29, c[0x0][0x36c] ;  /* 0x00006d80ff1d77ac */ /* 0x000ee20008000800 */
[----:B------:R-:W-:Y:S01]  /*0d70*/  ISETP.NE.OR P4, PT, R0, 0x2, !P4 ;  /* 0x000000020000780c */ /* 0x000fe20006785670 */
[----:B------:R-:W-:Y:S01]  /*0d80*/  NOP ;  /* 0x0000000000007918 */ /* 0x000fe20000000000 */
[----:B------:R-:W-:Y:S01]  /*0d90*/  LOP3.LUT R0, R72, 0x1f, RZ, 0xc0, !PT ;  /* 0x0000001f48007812 */ /* 0x000fe200078ec0ff */
[----:B------:R-:W-:Y:S02]  /*0da0*/  UISETP.NE.AND UP6, UPT, UR17, URZ, UPT ;  /* 0x000000ff1100728c */ /* 0x000fe4000bfc5270 */
[----:B---3--:R-:W-:-:S09]  /*0db0*/  UISETP.EQ.U32.AND UP0, UPT, UR29, 0x1, UPT ;  /* 0x000000011d00788c */ /* 0x008fd2000bf02070 */
[----:B------:R-:W-:Y:S05]  /*0dc0*/  BRA.U !UP0, `(.L_x_15) ;  /* 0x0000000108087547 */ /* 0x000fea000b800000 */
[----:B-12-4-:R-:W-:Y:S01]  /*0dd0*/  UCGABAR_ARV ;  /* 0x00000000000079c7 */ /* 0x016fe20008000000 */
[----:B------:R-:W-:Y:S05]  /*0de0*/  BRA `(.L_x_16) ;  /* 0x0000000000047947 */ /* 0x000fea0003800000 */
.L_x_15:
[----:B-12-4-:R-:W-:Y:S01]  /*0df0*/  NOP ;  /* 0x0000000000007918 */ /* 0x016fe20000000000 */
.L_x_16:
[----:B------:R-:W1:Y:S01]  /*0e00*/  S2UR UR16, SR_CTAID.X ;  /* 0x00000000001079c3 */ /* 0x000e620000002500 */
[----:B------:R-:W-:-:S05]  /*0e10*/  CS2R.32 R63, SR_CgaSize ;  /* 0x00000000003f7805 */ /* 0x000fca0000008a00 */
[----:B------:R-:W-:-:S05]  /*0e20*/  IMAD R63, R63, -0xa0, RZ ;  /* 0xffffff603f3f7824 */ /* 0x000fca00078e02ff */
[----:B------:R-:W-:-:S14]  /*0e30*/  R2UR UR5, R63 ;  /* 0x000000003f0572ca */ /* 0x000fdc00000e0000 */
[----:B------:R-:W2:Y:S01]  /*0e40*/  LDCU UR5, c[0x0][UR5+0x2b0] ;  /* 0x00005600050577ac */ /* 0x000ea20008000800 */
[----:B------:R-:W-:-:S05]  /*0e50*/  CS2R.32 R63, SR_CgaSize ;  /* 0x00000000003f7805 */ /* 0x000fca0000008a00 */
[----:B------:R-:W-:-:S05]  /*0e60*/  IMAD R63, R63, -0xa0, RZ ;  /* 0xffffff603f3f7824 */ /* 0x000fca00078e02ff */
[----:B------:R-:W-:-:S14]  /*0e70*/  R2UR UR4, R63 ;  /* 0x000000003f0472ca */ /* 0x000fdc00000e0000 */
[----:B------:R-:W3:Y:S01]  /*0e80*/  LDCU UR4, c[0x0][UR4+0x2b4] ;  /* 0x00005680040477ac */ /* 0x000ee20008000800 */
[----:B------:R-:W4:Y:S01]  /*0e90*/  S2UR UR20, SR_CTAID.Y ;  /* 0x00000000001479c3 */ /* 0x000f220000002600 */
[----:B------:R-:W-:-:S05]  /*0ea0*/  CS2R.32 R63, SR_CgaSize ;  /* 0x00000000003f7805 */ /* 0x000fca0000008a00 */
[----:B------:R-:W-:-:S05]  /*0eb0*/  IMAD R63, R63, -0xa0, RZ ;  /* 0xffffff603f3f7824 */ /* 0x000fca00078e02ff */
[----:B------:R-:W-:-:S14]  /*0ec0*/  R2UR UR7, R63 ;  /* 0x000000003f0772ca */ /* 0x000fdc00000e0000 */
[----:B------:R-:W3:Y:S01]  /*0ed0*/  LDCU UR7, c[0x0][UR7+0x2a0] ;  /* 0x00005400070777ac */ /* 0x000ee20008000800 */
[----:B------:R-:W-:-:S05]  /*0ee0*/  CS2R.32 R63, SR_CgaSize ;  /* 0x00000000003f7805 */ /* 0x000fca0000008a00 */
[----:B------:R-:W-:-:S05]  /*0ef0*/  IMAD R63, R63, -0xa0, RZ ;  /* 0xffffff603f3f7824 */ /* 0x000fca00078e02ff */
[----:B------:R-:W-:-:S14]  /*0f00*/  R2UR UR63, R63 ;  /* 0x000000003f3f72ca */ /* 0x000fdc00000e0000 */
[----:B------:R-:W3:Y:S01]  /*0f10*/  LDCU UR63, c[0x0][UR63+0x2a4] ;  /* 0x000054803f3f77ac */ /* 0x000ee20008000800 */
[----:B------:R-:W-:Y:S02]  /*0f20*/  ULOP3.LUT UR55, UR52, 0x1, URZ, 0xc0, !UPT ;  /* 0x0000000134377892 */ /* 0x000fe4000f8ec0ff */
[----:B------:R-:W-:Y:S02]  /*0f30*/  USHF.R.U32.HI UR27, URZ, 0x1, UR52 ;  /* 0x00000001ff1b7899 */ /* 0x000fe40008011634 */
[----:B------:R-:W-:Y:S02]  /*0f40*/  UISETP.GT.U32.AND UP1, UPT, UR55, 0xffff, UPT ;  /* 0x0000ffff3700788c */ /* 0x000fe4000bf24070 */
[----:B------:R-:W-:Y:S01]  /*0f50*/  USHF.L.U32 UR38, UR52, 0x8, URZ ;  /* 0x0000000834267899 */ /* 0x000fe200080006ff */
[----:B-1----:R-:W-:Y:S01]  /*0f60*/  I2FP.F32.U32 R3, UR16 ;  /* 0x0000001000037c45 */ /* 0x002fe20008201000 */
[----:B------:R-:W-:Y:S01]  /*0f70*/  USHF.L.U32 UR37, UR52, 0xb, URZ ;  /* 0x0000000b34257899 */ /* 0x000fe200080006ff */
[----:B------:R-:W1:Y:S03]  /*0f80*/  LDCU UR21, c[0x0][0xb24] ;  /* 0x00016480ff1577ac */ /* 0x000e660008000800 */
[----:B--2---:R-:W-:Y:S01]  /*0f90*/  FMUL R3, R3, UR5 ;  /* 0x0000000503037c20 */ /* 0x004fe20008400000 */
[----:B------:R-:W2:Y:S01]  /*0fa0*/  LDCU UR42, c[0x0][0xb24] ;  /* 0x00016480ff2a77ac */ /* 0x000ea20008000800 */
[----:B----4-:R-:W-:-:S04]  /*0fb0*/  I2FP.F32.U32 R2, UR20 ;  /* 0x0000001400027c45 */ /* 0x010fc80008201000 */
[----:B------:R-:W4:Y:S01]  /*0fc0*/  F2I.U32.TRUNC.NTZ R3, R3 ;  /* 0x0000000300037305 */ /* 0x000f22000020f000 */
[----:B------:R-:W1:Y:S01]  /*0fd0*/  LDCU UR28, c[0x0][0xb30] ;  /* 0x00016600ff1c77ac */ /* 0x000e620008000800 */
[----:B---3--:R-:W-:Y:S01]  /*0fe0*/  FMUL R2, R2, UR4 ;  /* 0x0000000402027c20 */ /* 0x008fe20008400000 */
[----:B------:R-:W-:Y:S01]  /*0ff0*/  ULOP3.LUT UR4, UR52, 0x6, URZ, 0xc0, !UPT ;  /* 0x0000000634047892 */ /* 0x000fe2000f8ec0ff */
[----:B------:R-:W-:-:S04]  /*1000*/  UMOV UR14, 0x55 ;  /* 0x00000055000e7882 */ /* 0x000fc80000000000 */
[----:B------:R-:W3:Y:S01]  /*1010*/  F2I.U32.TRUNC.NTZ R2, R2 ;  /* 0x0000000200027305 */ /* 0x000ee2000020f000 */
[----:B------:R-:W-:Y:S01]  /*1020*/  UISETP.GT.U32.AND UP0, UPT, UR4, 0xffff, UPT ;  /* 0x0000ffff0400788c */ /* 0x000fe2000bf04070 */
[----:B------:R-:W-:Y:S01]  /*1030*/  UMOV UR15, 0x3 ;  /* 0x00000003000f7882 */ /* 0x000fe20000000000 */
[----:B------:R-:W-:Y:S02]  /*1040*/  USEL UR31, UR55, 0xffff, !UP1 ;  /* 0x0000ffff371f7887 */ /* 0x000fe4000c800000 */
[----:B------:R-:W-:Y:S01]  /*1050*/  USEL UR30, UR4, 0xffff, !UP0 ;  /* 0x0000ffff041e7887 */ /* 0x000fe2000c000000 */
[----:B----4-:R-:W-:Y:S02]  /*1060*/  R2UR UR5, R3 ;  /* 0x00000000030572ca */ /* 0x010fe400000e0000 */
[----:B---3--:R-:W-:Y:S02]  /*1070*/  R2UR UR6, R2 ;  /* 0x00000000020672ca */ /* 0x008fe400000e0000 */
[----:B------:R-:W-:-:S09]  /*1080*/  PRMT R2, RZ, 0x7610, R2 ;  /* 0x00007610ff027816 */ /* 0x000fd20000000002 */
[----:B------:R-:W-:-:S04]  /*1090*/  UIADD3 UR5, UPT, UPT, -UR5, URZ, URZ ;  /* 0x000000ff05057290 */ /* 0x000fc8000fffe1ff */
[----:B------:R-:W-:Y:S02]  /*10a0*/  UIMAD UR5, UR7, UR5, UR16 ;  /* 0x00000005070572a4 */ /* 0x000fe4000f8e0210 */
[----:B------:R-:W-:-:S04]  /*10b0*/  UIADD3 UR4, UPT, UPT, -UR6, URZ, URZ ;  /* 0x000000ff06047290 */ /* 0x000fc8000fffe1ff */
[----:B------:R-:W-:Y:S01]  /*10c0*/  IMAD.U32 R63, RZ, RZ, UR5 ;  /* 0x00000005ff3f7e24 */ /* 0x000fe2000f8e00ff */
[----:B------:R-:W-:Y:S01]  /*10d0*/  UIMAD UR63, UR63, UR4, UR20 ;  /* 0x000000043f3f72a4 */ /* 0x000fe2000f8e0214 */
[----:B-12---:R-:W-:Y:S11]  /*10e0*/  BRA.U UP6, `(.L_x_17) ;  /* 0x0000000106707547 */ /* 0x006ff6000b800000 */
[----:B------:R-:W-:Y:S01]  /*10f0*/  R2UR UR7, R63 ;  /* 0x000000003f0772ca */ /* 0x000fe200000e0000 */
[----:B------:R-:W-:Y:S02]  /*1100*/  UISETP.NE.AND UP2, UPT, UR63, 0x2, UPT ;  /* 0x000000023f00788c */ /* 0x000fe4000bf45270 */
[----:B------:R-:W-:Y:S02]  /*1110*/  UISETP.NE.AND UP4, UPT, UR63, URZ, UPT ;  /* 0x000000ff3f00728c */ /* 0x000fe4000bf85270 */
[----:B------:R-:W-:Y:S02]  /*1120*/  UISETP.NE.AND UP0, UPT, UR63, 0x1, UPT ;  /* 0x000000013f00788c */ /* 0x000fe4000bf05270 */
[----:B------:R-:W-:Y:S02]  /*1130*/  USEL UR4, URZ, 0x10, UP2 ;  /* 0x00000010ff047887 */ /* 0x000fe40009000000 */
[----:B------:R-:W-:Y:S02]  /*1140*/  USEL UR12, URZ, 0x20, UP2 ;  /* 0x00000020ff0c7887 */ /* 0x000fe40009000000 */
[----:B------:R-:W-:-:S02]  /*1150*/  USEL UR5, URZ, 0x4, UP0 ;  /* 0x00000004ff057887 */ /* 0x000fc40008000000 */
[----:B------:R-:W-:Y:S02]  /*1160*/  UISETP.NE.AND UP3, UPT, UR7, URZ, UPT ;  /* 0x000000ff0700728c */ /* 0x000fe4000bf65270 */
[----:B------:R-:W-:Y:S02]  /*1170*/  UISETP.NE.AND UP1, UPT, UR63, 0x3, UPT ;  /* 0x000000033f00788c */ /* 0x000fe4000bf25270 */
[----:B------:R-:W-:Y:S02]  /*1180*/  UISETP.NE.AND UP2, UPT, UR7, URZ, UP4 ;  /* 0x000000ff0700728c */ /* 0x000fe4000a745270 */
[----:B------:R-:W-:Y:S02]  /*1190*/  USEL UR11, URZ, 0x8, UP0 ;  /* 0x00000008ff0b7887 */ /* 0x000fe40008000000 */
[----:B------:R-:W-:Y:S02]  /*11a0*/  UISETP.NE.AND UP0, UPT, UR7, 0x1, UPT ;  /* 0x000000010700788c */ /* 0x000fe4000bf05270 */
[----:B------:R-:W-:-:S02]  /*11b0*/  USEL UR6, URZ, 0x2, UP4 ;  /* 0x00000002ff067887 */ /* 0x000fc4000a000000 */
[----:B------:R-:W-:Y:S02]  /*11c0*/  USEL UR7, URZ, 0x40, UP1 ;  /* 0x00000040ff077887 */ /* 0x000fe40008800000 */
[----:B------:R-:W-:Y:S02]  /*11d0*/  USEL UR10, URZ, 0x1, UP2 ;  /* 0x00000001ff0a7887 */ /* 0x000fe40009000000 */
[----:B------:R-:W-:Y:S02]  /*11e0*/  USEL UR8, UR5, 0x4, UP3 ;  /* 0x0000000405087887 */ /* 0x000fe40009800000 */
[----:B------:R-:W-:Y:S02]  /*11f0*/  USEL UR4, UR4, 0x10, UP3 ;  /* 0x0000001004047887 */ /* 0x000fe40009800000 */
[----:B------:R-:W-:Y:S02]  /*1200*/  USEL UR9, UR7, 0x40, UP3 ;  /* 0x0000004007097887 */ /* 0x000fe40009800000 */
[----:B------:R-:W-:-:S02]  /*1210*/  USEL UR5, UR6, 0x2, UP0 ;  /* 0x0000000206057887 */ /* 0x000fc40008000000 */
[----:B------:R-:W-:Y:S02]  /*1220*/  UIADD3 UR4, UPT, UPT, UR4, UR8, UR10 ;  /* 0x0000000804047290 */ /* 0x000fe4000fffe00a */
[----:B------:R-:W-:Y:S02]  /*1230*/  USEL UR13, URZ, 0x80, UP1 ;  /* 0x00000080ff0d7887 */ /* 0x000fe40008800000 */
[----:B------:R-:W-:Y:S02]  /*1240*/  USEL UR7, UR11, 0x8, UP0 ;  /* 0x000000080b077887 */ /* 0x000fe40008000000 */
[----:B------:R-:W-:Y:S02]  /*1250*/  USEL UR6, UR12, 0x20, UP0 ;  /* 0x000000200c067887 */ /* 0x000fe40008000000 */
[----:B------:R-:W-:Y:S02]  /*1260*/  UIADD3 UR4, UPT, UPT, UR5, UR9, UR4 ;  /* 0x0000000905047290 */ /* 0x000fe4000fffe004 */
[----:B------:R-:W-:-:S02]  /*1270*/  USEL UR5, UR13, 0x80, UP0 ;  /* 0x000000800d057887 */ /* 0x000fc40008000000 */
[----:B------:R-:W-:-:S04]  /*1280*/  UIADD3 UR4, UPT, UPT, UR6, UR7, UR4 ;  /* 0x0000000706047290 */ /* 0x000fc8000fffe004 */
[----:B------:R-:W-:-:S06]  /*1290*/  UIADD3 UR4, UPT, UPT, UR4, UR5, URZ ;  /* 0x0000000504047290 */ /* 0x000fcc000fffe0ff */
[----:B------:R-:W-:-:S07]  /*12a0*/  MOV R2, UR4 ;  /* 0x0000000400027c02 */ /* 0x000fce0008000f00 */
.L_x_17:
[----:B------:R-:W1:Y:S01]  /*12b0*/  S2UR UR36, SR_CTAID.Z ;  /* 0x00000000002479c3 */ /* 0x000e620000002700 */
[----:B------:R-:W-:Y:S02]  /*12c0*/  UISETP.GE.AND UP0, UPT, UR21, 0x1, UPT ;  /* 0x000000011500788c */ /* 0x000fe4000bf06270 */
[----:B------:R-:W-:Y:S02]  /*12d0*/  ULOP3.LUT UR31, UR31, 0xffff, URZ, 0xc0, !UPT ;  /* 0x0000ffff1f1f7892 */ /* 0x000fe4000f8ec0ff */
[----:B------:R-:W-:Y:S02]  /*12e0*/  ULOP3.LUT UR30, UR30, 0xffff, URZ, 0xc0, !UPT ;  /* 0x0000ffff1e1e7892 */ /* 0x000fe4000f8ec0ff */
[----:B------:R-:W-:Y:S02]  /*12f0*/  UISETP.NE.AND UP3, UPT, UR17, 0x2, UPT ;  /* 0x000000021100788c */ /* 0x000fe4000bf65270 */
[----:B------:R-:W-:Y:S02]  /*1300*/  ULOP3.LUT UR38, UR38, 0x600, URZ, 0xc0, !UPT ;  /* 0x0000060026267892 */ /* 0x000fe4000f8ec0ff */
[----:B------:R-:W-:-:S02]  /*1310*/  ULOP3.LUT UR37, UR37, 0x800, URZ, 0xc0, !UPT ;  /* 0x0000080025257892 */ /* 0x000fc4000f8ec0ff */
[----:B------:R-:W-:Y:S02]  /*1320*/  USHF.L.U32 UR31, UR14, UR31, URZ ;  /* 0x0000001f0e1f7299 */ /* 0x000fe400080006ff */
[----:B------:R-:W-:Y:S01]  /*1330*/  USHF.L.U32 UR30, UR15, UR30, URZ ;  /* 0x0000001e0f1e7299 */ /* 0x000fe200080006ff */
[----:B------:R-:W-:Y:S11]  /*1340*/  BRA.U !UP0, `(.L_x_18) ;  /* 0x0000000108d47547 */ /* 0x000ff6000b800000 */
[----:B------:R-:W2:Y:S01]  /*1350*/  LDCU.128 UR12, c[0x0][0xb10] ;  /* 0x00016200ff0c77ac */ /* 0x000ea20008000c00 */
[----:B------:R-:W3:Y:S01]  /*1360*/  LDCU UR6, c[0x0][0x370] ;  /* 0x00006e00ff0677ac */ /* 0x000ee20008000800 */
[----:B------:R-:W4:Y:S01]  /*1370*/  LDCU UR5, c[0x0][0x374] ;  /* 0x00006e80ff0577ac */ /* 0x000f220008000800 */
[----:B------:R-:W1:Y:S01]  /*1380*/  LDCU UR26, c[0x0][0xb0c] ;  /* 0x00016180ff1a77ac */ /* 0x000e620008000800 */
[----:B------:R-:W1:Y:S01]  /*1390*/  LDCU UR7, c[0x0][0xb20] ;  /* 0x00016400ff0777ac */ /* 0x000e620008000800 */
[----:B------:R-:W1:Y:S01]  /*13a0*/  LDCU.64 UR8, c[0x0][0xb28] ;  /* 0x00016500ff0877ac */ /* 0x000e620008000a00 */
[----:B--2---:R-:W-:Y:S02]  /*13b0*/  UISETP.NE.AND UP0, UPT, UR14, 0x1, UPT ;  /* 0x000000010e00788c */ /* 0x004fe4000bf05270 */
[----:B----4-:R-:W-:Y:S02]  /*13c0*/  UIMAD.WIDE.U32 UR10, UR5, UR15, URZ ;  /* 0x0000000f050a72a5 */ /* 0x010fe4000f8e00ff */
[----:B---3--:R-:W-:-:S02]  /*13d0*/  UIMAD.WIDE.U32 UR22, UR6, UR12, URZ ;  /* 0x0000000c061672a5 */ /* 0x008fc4000f8e00ff */
[----:B-1----:R-:W-:Y:S02]  /*13e0*/  UISETP.NE.AND UP1, UPT, UR26, 0x1, UPT ;  /* 0x000000011a00788c */ /* 0x002fe4000bf25270 */
[----:B------:R-:W-:Y:S01]  /*13f0*/  UISETP.NE.AND UP2, UPT, UR21, 0x1, UPT ;  /* 0x000000011500788c */ /* 0x000fe2000bf45270 */
[----:B------:R-:W-:Y:S02]  /*1400*/  UMOV UR10, UR11 ;  /* 0x0000000b000a7c82 */ /* 0x000fe40008000000 */
[----:B------:R-:W-:Y:S01]  /*1410*/  UMOV UR22, UR23 ;  /* 0x0000001700167c82 */ /* 0x000fe20008000000 */
[----:B------:R-:W-:Y:S02]  /*1420*/  @UP0 USHF.R.U32.HI UR5, URZ, UR7, UR10 ;  /* 0x00000007ff050299 */ /* 0x000fe4000801160a */
[----:B------:R-:W-:Y:S02]  /*1430*/  UIMAD.WIDE.U32 UR24, UR20, UR15, URZ ;  /* 0x0000000f141872a5 */ /* 0x000fe4000f8e00ff */
[----:B------:R-:W-:-:S02]  /*1440*/  UIMAD.WIDE.U32 UR10, UR5, UR8, URZ ;  /* 0x00000008050a72a5 */ /* 0x000fc4000f8e00ff */
[----:B------:R-:W-:Y:S02]  /*1450*/  @UP1 USHF.R.U32.HI UR6, URZ, UR13, UR22 ;  /* 0x0000000dff061299 */ /* 0x000fe40008011616 */
[----:B------:R-:W-:Y:S02]  /*1460*/  UIMAD.WIDE.U32 UR18, UR16, UR12, URZ ;  /* 0x0000000c101272a5 */ /* 0x000fe4000f8e00ff */
[----:B------:R-:W-:Y:S01]  /*1470*/  UIMAD.WIDE.U32 UR22, UR6, UR8, URZ ;  /* 0x00000008061672a5 */ /* 0x000fe2000f8e00ff */
[----:B------:R-:W-:Y:S01]  /*1480*/  UMOV UR4, UR25 ;  /* 0x0000001900047c82 */ /* 0x000fe20008000000 */
[----:B------:R-:W-:Y:S01]  /*1490*/  UMOV UR10, UR11 ;  /* 0x0000000b000a7c82 */ /* 0x000fe20008000000 */
[----:B------:R-:W-:Y:S02]  /*14a0*/  USHF.R.U32.HI UR4, URZ, UR7, UR4 ;  /* 0x00000007ff047299 */ /* 0x000fe40008011604 */
[----:B------:R-:W-:Y:S01]  /*14b0*/  @UP2 USHF.R.U32.HI UR5, URZ, UR9, UR10 ;  /* 0x00000009ff052299 */ /* 0x000fe2000801160a */
[----:B------:R-:W-:Y:S01]  /*14c0*/  UMOV UR18, UR19 ;  /* 0x0000001300127c82 */ /* 0x000fe20008000000 */
[----:B------:R-:W-:Y:S01]  /*14d0*/  UMOV UR22, UR23 ;  /* 0x0000001700167c82 */ /* 0x000fe20008000000 */
[----:B------:R-:W-:-:S02]  /*14e0*/  USHF.R.U32.HI UR13, URZ, UR13, UR18 ;  /* 0x0000000dff0d7299 */ /* 0x000fc40008011612 */
[----:B------:R-:W-:Y:S02]  /*14f0*/  USEL UR4, UR20, UR4, !UP0 ;  /* 0x0000000414047287 */ /* 0x000fe4000c000000 */
[----:B------:R-:W-:Y:S02]  /*1500*/  @UP2 USHF.R.U32.HI UR6, URZ, UR9, UR22 ;  /* 0x00000009ff062299 */ /* 0x000fe40008011616 */
[----:B------:R-:W-:Y:S02]  /*1510*/  UIMAD UR7, UR5, UR21, URZ ;  /* 0x00000015050772a4 */ /* 0x000fe4000f8e02ff */
[----:B------:R-:W-:Y:S02]  /*1520*/  USEL UR5, UR16, UR13, !UP1 ;  /* 0x0000000d10057287 */ /* 0x000fe4000c800000 */
[----:B------:R-:W-:Y:S02]  /*1530*/  UIMAD UR12, UR6, UR21, URZ ;  /* 0x00000015060c72a4 */ /* 0x000fe4000f8e02ff */
[----:B------:R-:W-:-:S02]  /*1540*/  UISETP.GE.AND UP0, UPT, UR4, UR7, UPT ;  /* 0x000000070400728c */ /* 0x000fc4000bf06270 */
[----:B------:R-:W-:Y:S02]  /*1550*/  UIMAD.WIDE.U32 UR10, UR4, UR8, URZ ;  /* 0x00000008040a72a5 */ /* 0x000fe4000f8e00ff */
[----:B------:R-:W-:Y:S02]  /*1560*/  UISETP.GE.OR UP0, UPT, UR5, UR12, UP0 ;  /* 0x0000000c0500728c */ /* 0x000fe40008706670 */
[----:B------:R-:W-:Y:S02]  /*1570*/  UIMAD.WIDE.U32 UR12, UR5, UR8, URZ ;  /* 0x00000008050c72a5 */ /* 0x000fe4000f8e00ff */
[----:B------:R-:W-:Y:S01]  /*1580*/  UIADD3 UR10, UPT, UPT, -UR4, URZ, URZ ;  /* 0x000000ff040a7290 */ /* 0x000fe2000fffe1ff */
[----:B------:R-:W-:Y:S01]  /*1590*/  UMOV UR8, UR11 ;  /* 0x0000000b00087c82 */ /* 0x000fe20008000000 */
[----:B------:R-:W-:Y:S02]  /*15a0*/  UIADD3 UR11, UPT, UPT, -UR5, URZ, URZ ;  /* 0x000000ff050b7290 */ /* 0x000fe4000fffe1ff */
[----:B------:R-:W-:-:S03]  /*15b0*/  USHF.R.U32.HI UR8, URZ, UR9, UR8 ;  /* 0x00000009ff087299 */ /* 0x000fc60008011608 */
[----:B------:R-:W-:Y:S01]  /*15c0*/  @!UP0 UMOV UR7, UR13 ;  /* 0x0000000d00078c82 */ /* 0x000fe20008000000 */
[----:B------:R-:W-:Y:S02]  /*15d0*/  UIMAD UR20, UR14, UR10, UR20 ;  /* 0x0000000a0e1472a4 */ /* 0x000fe4000f8e0214 */
[----:B------:R-:W-:Y:S02]  /*15e0*/  USEL UR8, UR4, UR8, !UP2 ;  /* 0x0000000804087287 */ /* 0x000fe4000d000000 */
[----:B------:R-:W-:Y:S02]  /*15f0*/  @!UP0 USHF.R.U32.HI UR7, URZ, UR9, UR7 ;  /* 0x00000009ff078299 */ /* 0x000fe40008011607 */
[----:B------:R-:W-:Y:S02]  /*1600*/  UIADD3 UR9, UPT, UPT, -UR8, URZ, URZ ;  /* 0x000000ff08097290 */ /* 0x000fe4000fffe1ff */
[----:B------:R-:W-:Y:S02]  /*1610*/  @!UP0 USEL UR7, UR5, UR7, !UP2 ;  /* 0x0000000705078287 */ /* 0x000fe4000d000000 */
[----:B------:R-:W-:-:S02]  /*1620*/  UIMAD UR9, UR21, UR9, UR4 ;  /* 0x00000009150972a4 */ /* 0x000fc4000f8e0204 */
[----:B------:R-:W-:Y:S02]  /*1630*/  @!UP0 UIADD3 UR8, UPT, UPT, UR8, -UR7, URZ ;  /* 0x8000000708088290 */ /* 0x000fe4000fffe0ff */
[----:B------:R-:W-:Y:S02]  /*1640*/  @!UP0 UIMAD UR6, UR9, UR6, UR7 ;  /* 0x00000006090682a4 */ /* 0x000fe4000f8e0207 */
[----:B------:R-:W-:Y:S02]  /*1650*/  @!UP0 UIMAD UR4, UR8, UR21, UR5 ;  /* 0x00000015080482a4 */ /* 0x000fe4000f8e0205 */
[----:B------:R-:W-:Y:S02]  /*1660*/  UIMAD UR16, UR26, UR11, UR16 ;  /* 0x0000000b1a1072a4 */ /* 0x000fe4000f8e0210 */
[----:B------:R-:W-:Y:S01]  /*1670*/  UIMAD UR20, UR4, UR14, UR20 ;  /* 0x0000000e041472a4 */ /* 0x000fe2000f8e0214 */
[----:B------:R-:W-:Y:S02]  /*1680*/  @!UP0 UMOV UR5, UR6 ;  /* 0x0000000600058c82 */ /* 0x000fe40008000000 */
[----:B------:R-:W-:-:S12]  /*1690*/  UIMAD UR16, UR5, UR26, UR16 ;  /* 0x0000001a051072a4 */ /* 0x000fd8000f8e0210 */
.L_x_18:
[----:B------:R-:W-:-:S09]  /*16a0*/  UISETP.NE.AND UP0, UPT, UR28, 0x1, UPT ;  /* 0x000000011c00788c */ /* 0x000fd2000bf05270 */
[----:B------:R-:W-:Y:S05]  /*16b0*/  BRA.U UP0, `(.L_x_19) ;  /* 0x0000000100447547 */ /* 0x000fea000b800000 */
[----:B------:R-:W2:Y:S01]  /*16c0*/  LDCU.128 UR8, c[0x0][0xb10] ;  /* 0x00016200ff0877ac */ /* 0x000ea20008000c00 */
[----:B------:R-:W3:Y:S01]  /*16d0*/  LDCU UR12, c[0x0][0xb0c] ;  /* 0x00016180ff0c77ac */ /* 0x000ee20008000800 */
[----:B------:R-:W4:Y:S01]  /*16e0*/  LDCU UR13, c[0x0][0xb20] ;  /* 0x00016400ff0d77ac */ /* 0x000f220008000800 */
[----:B--2---:R-:W-:Y:S02]  /*16f0*/  UIMAD.WIDE.U32 UR6, UR16, UR8, URZ ;  /* 0x00000008100672a5 */ /* 0x004fe4000f8e00ff */
[----:B------:R-:W-:Y:S02]  /*1700*/  UIMAD.WIDE.U32 UR4, UR20, UR11, URZ ;  /* 0x0000000b140472a5 */ /* 0x000fe4000f8e00ff */
[----:B---3--:R-:W-:Y:S02]  /*1710*/  UISETP.NE.AND UP1, UPT, UR12, 0x1, UPT ;  /* 0x000000010c00788c */ /* 0x008fe4000bf25270 */
[----:B------:R-:W-:Y:S01]  /*1720*/  UISETP.NE.AND UP0, UPT, UR10, 0x1, UPT ;  /* 0x000000010a00788c */ /* 0x000fe2000bf05270 */
[----:B------:R-:W-:-:S02]  /*1730*/  UMOV UR6, UR7 ;  /* 0x0000000700067c82 */ /* 0x000fc40008000000 */
[----:B------:R-:W-:Y:S01]  /*1740*/  UMOV UR4, UR5 ;  /* 0x0000000500047c82 */ /* 0x000fe20008000000 */
[----:B------:R-:W-:Y:S02]  /*1750*/  USHF.R.U32.HI UR9, URZ, UR9, UR6 ;  /* 0x00000009ff097299 */ /* 0x000fe40008011606 */
[----:B----4-:R-:W-:Y:S02]  /*1760*/  USHF.R.U32.HI UR4, URZ, UR13, UR4 ;  /* 0x0000000dff047299 */ /* 0x010fe40008011604 */
[----:B------:R-:W-:Y:S02]  /*1770*/  USEL UR5, UR16, UR9, !UP1 ;  /* 0x0000000910057287 */ /* 0x000fe4000c800000 */
[----:B------:R-:W-:-:S04]  /*1780*/  USEL UR4, UR20, UR4, !UP0 ;  /* 0x0000000414047287 */ /* 0x000fc8000c000000 */
[----:B------:R-:W-:Y:S02]  /*1790*/  UIADD3 UR6, UPT, UPT, UR5, -UR4, URZ ;  /* 0x8000000405067290 */ /* 0x000fe4000fffe0ff */
[----:B------:R-:W-:Y:S02]  /*17a0*/  UIADD3 UR4, UPT, UPT, -UR5, UR4, URZ ;  /* 0x0000000405047290 */ /* 0x000fe4000fffe1ff */
[----:B------:R-:W-:Y:S02]  /*17b0*/  UIMAD UR20, UR6, UR10, UR20 ;  /* 0x0000000a061472a4 */ /* 0x000fe4000f8e0214 */
[----:B------:R-:W-:-:S12]  /*17c0*/  UIMAD UR16, UR4, UR12, UR16 ;  /* 0x0000000c041072a4 */ /* 0x000fd8000f8e0210 */
.L_x_19:
[----:B------:R-:W-:-:S09]  /*17d0*/  UISETP.EQ.U32.AND UP0, UPT, UR29, 0x1, UPT ;  /* 0x000000011d00788c */ /* 0x000fd2000bf02070 */
[----:B------:R-:W-:Y:S05]  /*17e0*/  BRA.U !UP0, `(.L_x_20) ;  /* 0x00000001080c7547 */ /* 0x000fea000b800000 */
[----:B------:R-:W-:Y:S01]  /*17f0*/  UCGABAR_WAIT ;  /* 0x0000000000007dc7 */ /* 0x000fe20008000000 */
[----:B------:R-:W-:Y:S01]  /*1800*/  CCTL.IVALL ;  /* 0x00000000ff00798f */ /* 0x000fe20002000000 */
[----:B------:R-:W-:Y:S05]  /*1810*/  BRA `(.L_x_21) ;  /* 0x0000000000047947 */ /* 0x000fea0003800000 */
.L_x_20:
[----:B------:R-:W-:Y:S06]  /*1820*/  BAR.SYNC.DEFER_BLOCKING 0x0 ;  /* 0x0000000000007b1d */ /* 0x000fec0000010000 */
.L_x_21:
[----:B------:R-:W-:Y:S05]  /*1830*/  BRA.U UP3, `(.L_x_22) ;  /* 0x0000001503607547 */ /* 0x000fea000b800000 */
[----:B------:R-:W2:Y:S01]  /*1840*/  LDCU UR6, c[0x0][0x38c] ;  /* 0x00007180ff0677ac */ /* 0x000ea20008000800 */
[----:B------:R-:W-:Y:S01]  /*1850*/  PLOP3.LUT P2, PT, PT, PT, UP5, 0x80, 0x8 ;  /* 0x000000000008781c */ /* 0x000fe20003f4f058 */
[----:B------:R-:W-:Y:S01]  /*1860*/  IMAD.MOV.U32 R12, RZ, RZ, 0x1 ;  /* 0x00000001ff0c7424 */ /* 0x000fe200078e00ff */
[----:B------:R-:W-:Y:S01]  /*1870*/  ISETP.EQ.OR P3, PT, R0, RZ, P4 ;  /* 0x000000ff0000720c */ /* 0x000fe20002762670 */
[----:B------:R-:W-:Y:S01]  /*1880*/  UISETP.NE.AND UP1, UPT, UR17, URZ, UPT ;  /* 0x000000ff1100728c */ /* 0x000fe2000bf25270 */
[----:B------:R-:W-:Y:S02]  /*1890*/  PLOP3.LUT P2, PT, P2, PT, PT, 0x8, 0x80 ;  /* 0x000000000080781c */ /* 0x000fe4000174e170 */
[----:B------:R-:W-:Y:S01]  /*18a0*/  CS2R R10, SRZ ;  /* 0x00000000000a7805 */ /* 0x000fe2000001ff00 */
[----:B------:R-:W-:Y:S01]  /*18b0*/  IMAD.MOV.U32 R9, RZ, RZ, RZ ;  /* 0x000000ffff097224 */ /* 0x000fe200078e00ff */
[----:B------:R-:W3:Y:S01]  /*18c0*/  LDCU UR49, c[0x0][0x370] ;  /* 0x00006e00ff3177ac */ /* 0x000ee20008000800 */
[----:B------:R-:W-:Y:S01]  /*18d0*/  IMAD.MOV.U32 R8, RZ, RZ, 0x1 ;  /* 0x00000001ff087424 */ /* 0x000fe200078e00ff */
[----:B------:R-:W4:Y:S01]  /*18e0*/  LDCU.64 UR46, c[0x0][0x348] ;  /* 0x00006900ff2e77ac */ /* 0x000f220008000a00 */
[----:B------:R-:W1:Y:S01]  /*18f0*/  LDCU UR48, c[0x0][0x374] ;  /* 0x00006e80ff3077ac */ /* 0x000e620008000800 */
[----:B--2---:R-:W-:-:S02]  /*1900*/  UIADD3 UR5, UPT, UPT, UR6, 0x3f, URZ ;  /* 0x0000003f06057890 */ /* 0x004fc4000fffe0ff */
[----:B------:R-:W-:Y:S02]  /*1910*/  UIADD3 UR56, UPT, UPT, UR6, 0x7e, URZ ;  /* 0x0000007e06387890 */ /* 0x000fe4000fffe0ff */
[----:B------:R-:W-:Y:S02]  /*1920*/  USHF.R.S32.HI UR4, URZ, 0x1f, UR5 ;  /* 0x0000001fff047899 */ /* 0x000fe40008011405 */
[----:B------:R-:W-:Y:S02]  /*1930*/  USEL UR40, UR40, 0x2, UP1 ;  /* 0x0000000228287887 */ /* 0x000fe40008800000 */
[----:B------:R-:W-:Y:S02]  /*1940*/  ULEA.HI UR4, UR4, UR5, URZ, 0x6 ;  /* 0x0000000504047291 */ /* 0x000fe4000f8f30ff */
[----:B------:R-:W-:Y:S02]  /*1950*/  USHF.L.U32 UR5, UR27, 0x4, URZ ;  /* 0x000000041b057899 */ /* 0x000fe400080006ff */
[----:B------:R-:W-:-:S02]  /*1960*/  USHF.R.S32.HI UR51, URZ, 0x6, UR4 ;  /* 0x00000006ff337899 */ /* 0x000fc40008011404 */
[----:B------:R-:W-:Y:S02]  /*1970*/  UIADD3 UR4, UPT, UPT, UR6, -0x1, URZ ;  /* 0xffffffff06047890 */ /* 0x000fe4000fffe0ff */
[----:B------:R-:W-:Y:S02]  /*1980*/  UISETP.LT.U32.AND UP0, UPT, UR51, 0x4, UPT ;  /* 0x000000043300788c */ /* 0x000fe4000bf01070 */
[----:B------:R-:W-:Y:S02]  /*1990*/  UISETP.GE.U32.AND UP2, UPT, UR4, -0x7f, UPT ;  /* 0xffffff810400788c */ /* 0x000fe4000bf46070 */
[----:B------:R-:W-:Y:S02]  /*19a0*/  USEL UR50, UR51, 0x4, UP0 ;  /* 0x0000000433327887 */ /* 0x000fe40008000000 */
[----:B------:R-:W-:Y:S02]  /*19b0*/  ULOP3.LUT UR53, UR5, 0x30, URZ, 0xe2, !UPT ;  /* 0x0000003005357892 */ /* 0x000fe4000f8ee2ff */
[----:B------:R-:W-:-:S02]  /*19c0*/  UIADD3 UR39, UPT, UPT, UR50, -0x1, URZ ;  /* 0xffffffff32277890 */ /* 0x000fc4000fffe0ff */
[----:B------:R-:W-:Y:S01]  /*19d0*/  UIADD3 UR54, UPT, UPT, UR51, -UR50, URZ ;  /* 0x8000003233367290 */ /* 0x000fe2000fffe0ff */
[----:B------:R-:W-:Y:S02]  /*19e0*/  UMOV UR29, URZ ;  /* 0x000000ff001d7c82 */ /* 0x000fe40008000000 */
[----:B------:R-:W-:-:S04]  /*19f0*/  @UP2 UIADD3 UR39, UPT, UPT, UR50, URZ, URZ ;  /* 0x000000ff32272290 */ /* 0x000fc8000fffe0ff */
[----:B-1-34-:R-:W-:-:S12]  /*1a00*/  UIADD3 UR39, UPT, UPT, UR39, 0x1, URZ ;  /* 0x0000000127277890 */ /* 0x01afd8000fffe0ff */
.L_x_46:
[----:B------:R-:W-:Y:S01]  /*1a10*/  UISETP.NE.AND UP0, UPT, UR52, URZ, UPT ;  /* 0x000000ff3400728c */ /* 0x000fe2000bf05270 */
[----:B-1----:R-:W1:Y:S08]  /*1a20*/  S2UR UR52, SR_CgaCtaId ;  /* 0x00000000003479c3 */ /* 0x002e700000008800 */
[----:B---3--:R-:W-:Y:S05]  /*1a30*/  BRA.U UP0, `(.L_x_23) ;  /* 0x0000000100347547 */ /* 0x008fea000b800000 */
[----:B------:R-:W2:Y:S01]  /*1a40*/  S2R R0, SR_CgaCtaId ;  /* 0x0000000000007919 */ /* 0x000ea20000008800 */
[----:B------:R-:W-:Y:S02]  /*1a50*/  MOV R3, 0x400 ;  /* 0x0000040000037802 */ /* 0x000fe40000000f00 */
[----:B------:R-:W-:Y:S02]  /*1a60*/  SHF.L.U32 R2, R8, 0x1f, RZ ;  /* 0x0000001f08027819 */ /* 0x000fe400000006ff */
[----:B--2---:R-:W-:-:S05]  /*1a70*/  LEA R0, R0, R3, 0x18 ;  /* 0x0000000300007211 */ /* 0x004fca00078ec0ff */
[----:B------:R-:W-:-:S04]  /*1a80*/  IMAD R3, R9, 0x8, R0 ;  /* 0x0000000809037824 */ /* 0x000fc800078e0200 */
[----:B------:R-:W2:Y:S02]  /*1a90*/  SYNCS.PHASECHK.TRANS64.TRYWAIT P0, [R3+URZ+0x100], R2 ;  /* 0x00010002030075a7 */ /* 0x000ea400080011ff */
[----:B--2---:R-:W-:Y:S05]  /*1aa0*/  @!P0 BRA `(.L_x_24) ;  /* 0x0000007400348947 */ /* 0x004fea0003800000 */
.L_x_142:
[----:B------:R-:W-:Y:S01]  /*1ab0*/  VIADD R9, R9, 0x1 ;  /* 0x0000000109097836 */ /* 0x000fe20000000000 */
[----:B------:R2:W-:Y:S04]  /*1ac0*/  SYNCS.ARRIVE.TRANS64.A1T0 RZ, [R3+URZ+0xf0], RZ ;  /* 0x0000f0ff03ff79a7 */ /* 0x0005e800081000ff */
[----:B------:R-:W-:-:S04]  /*1ad0*/  ISETP.NE.AND P0, PT, R9, 0x2, PT ;  /* 0x000000020900780c */ /* 0x000fc80003f05270 */
[----:B------:R-:W-:Y:S02]  /*1ae0*/  SEL R9, R9, RZ, P0 ;  /* 0x000000ff09097207 */ /* 0x000fe40000000000 */
[----:B--2---:R-:W-:-:S04]  /*1af0*/  SEL R3, RZ, 0x1, P0 ;  /* 0x00000001ff037807 */ /* 0x004fc80000000000 */
[----:B------:R-:W-:Y:S02]  /*1b00*/  LOP3.LUT R8, R8, R3, RZ, 0x3c, !PT ;  /* 0x0000000308087212 */ /* 0x000fe400078e3cff */
.L_x_23:
[----:B------:R-:W-:Y:S01]  /*1b10*/  UMOV UR21, 0x400 ;  /* 0x0000040000157882 */ /* 0x000fe20000000000 */
[----:B------:R-:W-:Y:S01]  /*1b20*/  SHF.L.U32 R0, R12, 0x1f, RZ ;  /* 0x0000001f0c007819 */ /* 0x000fe200000006ff */
[----:B-1----:R-:W-:Y:S02]  /*1b30*/  ULEA UR21, UR52, UR21, 0x18 ;  /* 0x0000001534157291 */ /* 0x002fe4000f8ec0ff */
[----:B------:R-:W-:Y:S02]  /*1b40*/  UISETP.GE.U32.AND UP0, UPT, UR56, 0x7f, UPT ;  /* 0x0000007f3800788c */ /* 0x000fe4000bf06070 */
[----:B------:R-:W-:Y:S02]  /*1b50*/  ULEA UR4, UR29, UR21, 0x3 ;  /* 0x000000151d047291 */ /* 0x000fe4000f8e18ff */
[----:B------:R-:W-:Y:S02]  /*1b60*/  ULEA UR19, UR20, UR55, 0x1 ;  /* 0x0000003714137291 */ /* 0x000fe4000f8e08ff */
[----:B------:R-:W-:-:S02]  /*1b70*/  ULEA UR35, UR16, UR53, 0x6 ;  /* 0x0000003510237291 */ /* 0x000fc4000f8e30ff */
[----:B------:R-:W-:Y:S01]  /*1b80*/  USHF.L.U32 UR19, UR19, 0x6, URZ ;  /* 0x0000000613137899 */ /* 0x000fe200080006ff */
[----:B------:R-:W-:Y:S02]  /*1b90*/  UMOV UR7, URZ ;  /* 0x000000ff00077c82 */ /* 0x000fe40008000000 */
[----:B------:R1:W2:Y:S01]  /*1ba0*/  SYNCS.PHASECHK.TRANS64.TRYWAIT P1, [UR4+0x20], R0 ;  /* 0x00002000ff0075a7 */ /* 0x0002a20008021104 */
[----:B------:R-:W-:Y:S08]  /*1bb0*/  BRA.U !UP0, `(.L_x_25) ;  /* 0x00000005080c7547 */ /* 0x000ff0000b800000 */
[----:B------:R-:W-:Y:S01]  /*1bc0*/  UMOV UR13, URZ ;  /* 0x000000ff000d7c82 */ /* 0x000fe20008000000 */
[----:B------:R-:W-:-:S05]  /*1bd0*/  UMOV UR5, UR29 ;  /* 0x0000001d00057c82 */ /* 0x000fca0008000000 */
.L_x_33:
[----:B------:R-:W-:Y:S01]  /*1be0*/  ULEA UR33, UR5, UR21, 0x3 ;  /* 0x0000001505217291 */ /* 0x000fe2000f8e18ff */
[----:B--2---:R-:W-:Y:S01]  /*1bf0*/  @!P4 MOV R2, 0xc000 ;  /* 0x0000c0000002c802 */ /* 0x004fe20000000f00 */
[----:B--23--:R-:W-:Y:S10]  /*1c00*/  @P1 BRA `(.L_x_26) ;  /* 0x00000000000c1947 */ /* 0x00cff40003800000 */
[----:B------:R-:W-:-:S04]  /*1c10*/  SHF.L.U32 R3, R12, 0x1f, RZ ;  /* 0x0000001f0c037819 */ /* 0x000fc800000006ff */
[----:B------:R-:W2:Y:S02]  /*1c20*/  SYNCS.PHASECHK.TRANS64.TRYWAIT P0, [UR33+0x20], R3 ;  /* 0x00002003ff0075a7 */ /* 0x000ea40008001121 */
[----:B--2---:R-:W-:Y:S05]  /*1c30*/  @!P0 BRA `(.L_x_27) ;  /* 0x0000007000e48947 */ /* 0x004fea0003800000 */
.L_x_26:
[----:B------:R2:W-:Y:S01]  /*1c40*/  @!P4 SYNCS.ARRIVE.TRANS64 RZ, [UR33], R2 ;  /* 0x00000002ffffc9a7 */ /* 0x0005e20008000021 */
[----:B------:R-:W-:-:S04]  /*1c50*/  ULOP3.LUT UR4, UR40, 0x2, URZ, 0xfc, !UPT ;  /* 0x0000000228047892 */ /* 0x000fc8000f8efcff */
[----:B------:R-:W-:-:S09]  /*1c60*/  UISETP.NE.AND UP0, UPT, UR4, 0x2, UPT ;  /* 0x000000020400788c */ /* 0x000fd2000bf05270 */
[----:B------:R-:W-:Y:S05]  /*1c70*/  BRA.U UP0, `(.L_x_28) ;  /* 0x0000000100047547 */ /* 0x000fea000b800000 */
[----:B------:R-:W-:Y:S05]  /*1c80*/  BPT.TRAP 0x1 ;  /* 0x000000040000795c */ /* 0x000fea0000300000 */
.L_x_28:
[----:B------:R-:W-:Y:S04]  /*1c90*/  BSSY.RECONVERGENT B0, `(.L_x_29) ;  /* 0x0000003000007945 */ /* 0x000fe80003800200 */
[----:B------:R-:W-:Y:S05]  /*1ca0*/  @P3 BRA `(.L_x_30) ;  /* 0x0000000000043947 */ /* 0x000fea0003800000 */
[----:B------:R-:W-:Y:S05]  /*1cb0*/  BPT.TRAP 0x1 ;  /* 0x000000040000795c */ /* 0x000fea0000300000 */
.L_x_30:
[----:B------:R-:W-:Y:S05]  /*1cc0*/  BSYNC.RECONVERGENT B0 ;  /* 0x0000000000007941 */ /* 0x000fea0003800200 */
.L_x_29:
[----:B------:R-:W-:Y:S01]  /*1cd0*/  UIADD3 UR4, UPT, UPT, UR5, 0x1, URZ ;  /* 0x0000000105047890 */ /* 0x000fe2000fffe0ff */
[----:B------:R-:W-:Y:S01]  /*1ce0*/  BSSY.RECONVERGENT B0, `(.L_x_31) ;  /* 0x000002b000007945 */ /* 0x000fe20003800200 */
[----:B------:R-:W-:Y:S02]  /*1cf0*/  ELECT P0, URZ, PT ;  /* 0x0000000000ff782f */ /* 0x000fe40003800000 */
[----:B------:R-:W-:-:S04]  /*1d00*/  UISETP.NE.AND UP0, UPT, UR4, 0x4, UPT ;  /* 0x000000040400788c */ /* 0x000fc8000bf05270 */
[----:B------:R-:W-:Y:S02]  /*1d10*/  USEL UR6, URZ, 0x1, UP0 ;  /* 0x00000001ff067887 */ /* 0x000fe40008000000 */
[----:B------:R-:W-:-:S04]  /*1d20*/  USEL UR29, UR4, URZ, UP0 ;  /* 0x000000ff041d7287 */ /* 0x000fc80008000000 */
[----:B------:R-:W-:Y:S01]  /*1d30*/  ULEA UR4, UR29, UR21, 0x3 ;  /* 0x000000151d047291 */ /* 0x000fe2000f8e18ff */
[----:B------:R-:W-:-:S04]  /*1d40*/  LOP3.LUT R12, R12, UR6, RZ, 0x3c, !PT ;  /* 0x000000060c0c7c12 */ /* 0x000fc8000f8e3cff */
[----:B-1----:R-:W-:-:S04]  /*1d50*/  SHF.L.U32 R0, R12, 0x1f, RZ ;  /* 0x0000001f0c007819 */ /* 0x002fc800000006ff */
[----:B------:R1:W3:Y:S01]  /*1d60*/  SYNCS.PHASECHK.TRANS64.TRYWAIT P1, [UR4+0x20], R0 ;  /* 0x00002000ff0075a7 */ /* 0x0002e20008021104 */
[----:B------:R-:W-:Y:S05]  /*1d70*/  @!P0 BRA `(.L_x_32) ;  /* 0x0000000000848947 */ /* 0x000fea0003800000 */
[----:B------:R-:W-:Y:S02]  /*1d80*/  ULEA UR24, UR5, UR38, 0xc ;  /* 0x0000002605187291 */ /* 0x000fe4000f8e60ff */
[----:B------:R-:W-:Y:S02]  /*1d90*/  ULEA UR8, UR5, UR37, 0xd ;  /* 0x0000002505087291 */ /* 0x000fe4000f8e68ff */
[----:B------:R-:W-:Y:S02]  /*1da0*/  UIADD3 UR6, UP1, UPT, UR46, 0x80, URZ ;  /* 0x000000802e067890 */ /* 0x000fe4000ff3e0ff */
[----:B------:R-:W-:Y:S02]  /*1db0*/  ULEA UR24, UR24, UR21, 0x2 ;  /* 0x0000001518187291 */ /* 0x000fe4000f8e10ff */
[----:B------:R-:W-:Y:S02]  /*1dc0*/  USHF.L.U32 UR34, UR13, 0x6, URZ ;  /* 0x000000060d227899 */ /* 0x000fe400080006ff */
[----:B------:R-:W-:-:S02]  /*1dd0*/  UIADD3 UR14, UP0, UPT, UR46, 0x180, URZ ;  /* 0x000001802e0e7890 */ /* 0x000fc4000ff1e0ff */
[----:B------:R-:W-:Y:S02]  /*1de0*/  ULEA UR8, UR8, UR21, 0x2 ;  /* 0x0000001508087291 */ /* 0x000fe4000f8e10ff */
[----:B------:R-:W-:Y:S02]  /*1df0*/  UIADD3.X UR7, UPT, UPT, URZ, UR47, URZ, UP1, !UPT ;  /* 0x0000002fff077290 */ /* 0x000fe40008ffe4ff */
[----:B------:R-:W-:Y:S02]  /*1e00*/  UIADD3 UR32, UPT, UPT, UR24, 0x8800, URZ ;  /* 0x0000880018207890 */ /* 0x000fe4000fffe0ff */
[----:B------:R-:W-:Y:S02]  /*1e10*/  UPRMT UR4, URZ, 0x5410, UR31 ;  /* 0x00005410ff047896 */ /* 0x000fe4000800001f */
[----:B------:R-:W-:Y:S02]  /*1e20*/  UIADD3 UR26, UPT, UPT, UR34, 0x20, URZ ;  /* 0x00000020221a7890 */ /* 0x000fe4000fffe0ff */
[----:B------:R-:W-:-:S02]  /*1e30*/  UIADD3 UR24, UPT, UPT, UR24, 0xa800, URZ ;  /* 0x0000a80018187890 */ /* 0x000fc4000fffe0ff */
[----:B------:R-:W-:Y:S02]  /*1e40*/  UIADD3.X UR15, UPT, UPT, URZ, UR47, URZ, UP0, !UPT ;  /* 0x0000002fff0f7290 */ /* 0x000fe400087fe4ff */
[----:B------:R-:W-:Y:S02]  /*1e50*/  UIADD3 UR16, UPT, UPT, UR8, 0x18800, URZ ;  /* 0x0001880008107890 */ /* 0x000fe4000fffe0ff */
[----:B------:R-:W-:Y:S02]  /*1e60*/  UPRMT UR22, URZ, 0x5410, UR30 ;  /* 0x00005410ff167896 */ /* 0x000fe4000800001e */
[----:B------:R-:W-:Y:S01]  /*1e70*/  UIADD3 UR8, UPT, UPT, UR8, 0x1c800, URZ ;  /* 0x0001c80008087890 */ /* 0x000fe2000fffe0ff */
[----:B------:R-:W-:Y:S01]  /*1e80*/  UMOV UR44, 0x0 ;  /* 0x00000000002c7882 */ /* 0x000fe20000000000 */
[----:B------:R-:W-:Y:S01]  /*1e90*/  UMOV UR45, 0x10000000 ;  /* 0x10000000002d7882 */ /* 0x000fe20000000000 */
[----:B------:R-:W-:Y:S01]  /*1ea0*/  UMOV UR25, UR33 ;  /* 0x0000002100197c82 */ /* 0x000fe20008000000 */
[----:B------:R-:W-:Y:S01]  /*1eb0*/  UMOV UR27, UR35 ;  /* 0x00000023001b7c82 */ /* 0x000fe20008000000 */
[----:B------:R-:W-:Y:S01]  /*1ec0*/  UMOV UR28, UR36 ;  /* 0x00000024001c7c82 */ /* 0x000fe20008000000 */
[----:B------:R-:W-:Y:S01]  /*1ed0*/  UMOV UR17, UR33 ;  /* 0x0000002100117c82 */ /* 0x000fe20008000000 */
[----:B------:R-:W-:Y:S01]  /*1ee0*/  UMOV UR20, UR36 ;  /* 0x0000002400147c82 */ /* 0x000fe20008000000 */
[----:B------:R-:W-:Y:S01]  /*1ef0*/  UMOV UR18, UR34 ;  /* 0x0000002200127c82 */ /* 0x000fe20008000000 */
[----:B------:R4:W-:Y:S01]  /*1f00*/  UTMALDG.3D.MULTICAST [UR32], [UR6], UR4, desc[UR44] ;  /* 0x00002c20060073b4 */ /* 0x0009e20008011804 */
[----:B------:R-:W-:Y:S01]  /*1f10*/  UMOV UR9, UR33 ;  /* 0x0000002100097c82 */ /* 0x000fe20008000000 */
[----:B------:R-:W-:Y:S01]  /*1f20*/  UMOV UR11, UR19 ;  /* 0x00000013000b7c82 */ /* 0x000fe20008000000 */
[----:B------:R-:W-:Y:S01]  /*1f30*/  UMOV UR12, UR36 ;  /* 0x00000024000c7c82 */ /* 0x000fe20008000000 */
[----:B------:R-:W-:Y:S01]  /*1f40*/  UMOV UR10, UR26 ;  /* 0x0000001a000a7c82 */ /* 0x000fe20008000000 */
[----:B------:R4:W-:Y:S01]  /*1f50*/  UTMALDG.3D.MULTICAST [UR24], [UR6], UR4, desc[UR44] ;  /* 0x00002c18060073b4 */ /* 0x0009e20008011804 */
[----:B------:R4:W-:Y:S01]  /*1f60*/  UTMALDG.3D.MULTICAST [UR16], [UR14], UR22, desc[UR44] ;  /* 0x00002c100e0073b4 */ /* 0x0009e20008011816 */
[----:B------:R4:W-:Y:S02]  /*1f70*/  UTMALDG.3D.MULTICAST [UR8], [UR14], UR22, desc[UR44] ;  /* 0x00002c080e0073b4 */ /* 0x0009e40008011816 */
[----:B----4-:R-:W-:Y:S01]  /*1f80*/  NOP ;  /* 0x0000000000007918 */ /* 0x010fe20000000000 */
.L_x_32:
[----:B------:R-:W-:Y:S05]  /*1f90*/  BSYNC.RECONVERGENT B0 ;  /* 0x0000000000007941 */ /* 0x000fea0003800200 */
.L_x_31:
[----:B------:R-:W-:Y:S01]  /*1fa0*/  UIADD3 UR13, UPT, UPT, UR13, 0x1, URZ ;  /* 0x000000010d0d7890 */ /* 0x000fe2000fffe0ff */
[----:B------:R-:W-:Y:S01]  /*1fb0*/  UMOV UR5, UR29 ;  /* 0x0000001d00057c82 */ /* 0x000fe20008000000 */
[----:B------:R-:W-:Y:S02]  /*1fc0*/  UMOV UR7, UR39 ;  /* 0x0000002700077c82 */ /* 0x000fe40008000000 */
[----:B------:R-:W-:-:S09]  /*1fd0*/  UISETP.NE.AND UP0, UPT, UR13, UR39, UPT ;  /* 0x000000270d00728c */ /* 0x000fd2000bf05270 */
[----:B------:R-:W-:Y:S05]  /*1fe0*/  BRA.U UP0, `(.L_x_33) ;  /* 0xfffffff900fc7547 */ /* 0x000fea000b83ffff */
.L_x_25:
[----:B------:R-:W-:Y:S01]  /*1ff0*/  ULEA UR4, UR29, UR21, 0x3 ;  /* 0x000000151d047291 */ /* 0x000fe2000f8e18ff */
[----:B-1----:R-:W-:Y:S01]  /*2000*/  SHF.L.U32 R0, R12, 0x1f, RZ ;  /* 0x0000001f0c007819 */ /* 0x002fe200000006ff */
[----:B------:R-:W-:Y:S01]  /*2010*/  @!P2 SYNCS.ARRIVE.TRANS64.A1T0 RZ, [UR21+0x88], RZ ;  /* 0x000088ffffffa9a7 */ /* 0x000fe20008100015 */
[----:B------:R-:W-:-:S06]  /*2020*/  UISETP.GT.AND UP0, UPT, UR51, UR50, UPT ;  /* 0x000000323300728c */ /* 0x000fcc000bf04270 */
[----:B--23--:R1:W2:Y:S03]  /*2030*/  SYNCS.PHASECHK.TRANS64.TRYWAIT P1, [UR4+0x20], R0 ;  /* 0x00002000ff0075a7 */ /* 0x00c2a60008021104 */
[----:B------:R-:W-:Y:S05]  /*2040*/  BRA.U !UP0, `(.L_x_34) ;  /* 0x0000000508087547 */ /* 0x000fea000b800000 */
[----:B------:R-:W-:Y:S01]  /*2050*/  UIADD3 UR13, UPT, UPT, UR54, UR7, URZ ;  /* 0x00000007360d7290 */ /* 0x000fe2000fffe0ff */
[----:B------:R-:W-:-:S11]  /*2060*/  UMOV UR5, UR29 ;  /* 0x0000001d00057c82 */ /* 0x000fd60008000000 */
.L_x_42:
[----:B------:R-:W-:Y:S01]  /*2070*/  ULEA UR33, UR5, UR21, 0x3 ;  /* 0x0000001505217291 */ /* 0x000fe2000f8e18ff */
[----:B--2---:R-:W-:Y:S01]  /*2080*/  @!P4 MOV R2, 0xc000 ;  /* 0x0000c0000002c802 */ /* 0x004fe20000000f00 */
[----:B--23--:R-:W-:Y:S10]  /*2090*/  @P1 BRA `(.L_x_35) ;  /* 0x00000000000c1947 */ /* 0x00cff40003800000 */
[----:B------:R-:W-:-:S04]  /*20a0*/  SHF.L.U32 R3, R12, 0x1f, RZ ;  /* 0x0000001f0c037819 */ /* 0x000fc800000006ff */
[----:B------:R-:W2:Y:S02]  /*20b0*/  SYNCS.PHASECHK.TRANS64.TRYWAIT P0, [UR33+0x20], R3 ;  /* 0x00002003ff0075a7 */ /* 0x000ea40008001121 */
[----:B--2---:R-:W-:Y:S05]  /*20c0*/  @!P0 BRA `(.L_x_36) ;  /* 0x0000006c00d88947 */ /* 0x004fea0003800000 */
.L_x_35:
[----:B------:R2:W-:Y:S01]  /*20d0*/  @!P4 SYNCS.ARRIVE.TRANS64 RZ, [UR33], R2 ;  /* 0x00000002ffffc9a7 */ /* 0x0005e20008000021 */
[----:B------:R-:W-:-:S04]  /*20e0*/  ULOP3.LUT UR4, UR40, 0x2, URZ, 0xfc, !UPT ;  /* 0x0000000228047892 */ /* 0x000fc8000f8efcff */
[----:B------:R-:W-:-:S09]  /*20f0*/  UISETP.NE.AND UP0, UPT, UR4, 0x2, UPT ;  /* 0x000000020400788c */ /* 0x000fd2000bf05270 */
[----:B------:R-:W-:Y:S05]  /*2100*/  BRA.U UP0, `(.L_x_37) ;  /* 0x0000000100047547 */ /* 0x000fea000b800000 */
[----:B------:R-:W-:Y:S05]  /*2110*/  BPT.TRAP 0x1 ;  /* 0x000000040000795c */ /* 0x000fea0000300000 */
.L_x_37:
[----:B------:R-:W-:Y:S04]  /*2120*/  BSSY.RECONVERGENT B0, `(.L_x_38) ;  /* 0x0000003000007945 */ /* 0x000fe80003800200 */
[----:B------:R-:W-:Y:S05]  /*2130*/  @P3 BRA `(.L_x_39) ;  /* 0x0000000000043947 */ /* 0x000fea0003800000 */
[----:B------:R-:W-:Y:S05]  /*2140*/  BPT.TRAP 0x1 ;  /* 0x000000040000795c */ /* 0x000fea0000300000 */
.L_x_39:
[----:B------:R-:W-:Y:S05]  /*2150*/  BSYNC.RECONVERGENT B0 ;  /* 0x0000000000007941 */ /* 0x000fea0003800200 */
.L_x_38:
        /* <DEDUP_REMOVED lines=44> */
.L_x_41:
[----:B------:R-:W-:Y:S05]  /*2420*/  BSYNC.RECONVERGENT B0 ;  /* 0x0000000000007941 */ /* 0x000fea0003800200 */
.L_x_40:
[----:B------:R-:W-:Y:S01]  /*2430*/  UIADD3 UR7, UPT, UPT, UR7, 0x1, URZ ;  /* 0x0000000107077890 */ /* 0x000fe2000fffe0ff */
[----:B------:R-:W-:-:S03]  /*2440*/  UMOV UR5, UR29 ;  /* 0x0000001d00057c82 */ /* 0x000fc60008000000 */
[----:B------:R-:W-:-:S09]  /*2450*/  UISETP.NE.AND UP0, UPT, UR7, UR13, UPT ;  /* 0x0000000d0700728c */ /* 0x000fd2000bf05270 */
[----:B------:R-:W-:Y:S05]  /*2460*/  BRA.U UP0, `(.L_x_42) ;  /* 0xfffffffd00007547 */ /* 0x000fea000b83ffff */
.L_x_34:
[C---:B------:R-:W-:Y:S01]  /*2470*/  LEA R3, R11.reuse, UR21, 0x3 ;  /* 0x000000150b037c11 */ /* 0x040fe2000f8e18ff */
[----:B------:R-:W-:Y:S01]  /*2480*/  NOP ;  /* 0x0000000000007918 */ /* 0x000fe20000000000 */
[----:B-1----:R-:W-:Y:S02]  /*2490*/  SHF.L.U32 R0, R10, 0x1f, RZ ;  /* 0x0000001f0a007819 */ /* 0x002fe400000006ff */
[----:B------:R-:W-:Y:S02]  /*24a0*/  LEA R5, R11, UR21, 0x4 ;  /* 0x000000150b057c11 */ /* 0x000fe4000f8e20ff */
[----:B------:R-:W1:Y:S02]  /*24b0*/  SYNCS.PHASECHK.TRANS64.TRYWAIT P0, [R3+URZ+0x90], R0 ;  /* 0x00009000030075a7 */ /* 0x000e6400080011ff */
[----:B-1----:R-:W-:Y:S05]  /*24c0*/  @!P0 BRA `(.L_x_43) ;  /* 0x0000006800f08947 */ /* 0x002fea0003800000 */
.L_x_145:
[----:B------:R-:W4:Y:S01]  /*24d0*/  LDS.128 R4, [R5+0x120] ;  /* 0x0001200005047984 */ /* 0x000f220000000c00 */
[----:B------:R-:W-:Y:S01]  /*24e0*/  UISETP.GE.AND UP0, UPT, UR42, 0x1, UPT ;  /* 0x000000012a00788c */ /* 0x000fe2000bf06270 */
[----:B------:R-:W-:Y:S01]  /*24f0*/  @!PT LDS RZ, [RZ] ;  /* 0x00000000fffff984 */ /* 0x000fe20000000800 */
[----:B------:R-:W-:Y:S01]  /*2500*/  @!PT LDS RZ, [RZ] ;  /* 0x00000000fffff984 */ /* 0x000fe20000000800 */
[----:B------:R-:W-:Y:S01]  /*2510*/  @!PT LDS RZ, [RZ] ;  /* 0x00000000fffff984 */ /* 0x000fe20000000800 */
[----:B------:R-:W-:Y:S01]  /*2520*/  @!PT LDS RZ, [RZ] ;  /* 0x00000000fffff984 */ /* 0x000fe20000000800 */
[----:B------:R1:W-:Y:S06]  /*2530*/  MEMBAR.ALL.CTA ;  /* 0x0000000000007992 */ /* 0x0003ec0000008000 */
[----:B-1----:R-:W1:Y:S01]  /*2540*/  FENCE.VIEW.ASYNC.S ;  /* 0x00000000000073c6 */ /* 0x002e620000000000 */
[----:B----4-:R-:W-:-:S13]  /*2550*/  LOP3.LUT P0, RZ, R6, 0x1, RZ, 0xc0, !PT ;  /* 0x0000000106ff7812 */ /* 0x010fda000780c0ff */
[----:B-1----:R-:W-:Y:S01]  /*2560*/  VOTEU.ANY UP1, P0 ;  /* 0x0000000000ff7886 */ /* 0x002fe20000020100 */
[----:B------:R-:W-:-:S13]  /*2570*/  PLOP3.LUT P0, PT, PT, PT, UP1, 0x80, 0x8 ;  /* 0x000000000008781c */ /* 0x000fda0003f0f018 */
[----:B------:R-:W-:Y:S02]  /*2580*/  @P0 LOP3.LUT R0, R5, 0xffff, RZ, 0xc0, !PT ;  /* 0x0000ffff05000812 */ /* 0x000fe400078ec0ff */
[----:B--2---:R-:W-:Y:S02]  /*2590*/  @P0 MOV R2, R4 ;  /* 0x0000000400020202 */ /* 0x004fe40000000f00 */
[----:B------:R-:W-:Y:S01]  /*25a0*/  @P0 R2UR UR5, R0 ;  /* 0x00000000000502ca */ /* 0x000fe200000e0000 */
[----:B------:R-:W-:Y:S01]  /*25b0*/  VIADD R0, R3, 0xa0 ;  /* 0x000000a003007836 */ /* 0x000fe20000000000 */
[----:B------:R-:W-:Y:S02]  /*25c0*/  @P0 SHF.R.U32.HI R4, RZ, 0x10, R5 ;  /* 0x00000010ff040819 */ /* 0x000fe40000011605 */
[----:B------:R-:W-:Y:S02]  /*25d0*/  @P0 R2UR UR6, R2 ;  /* 0x00000000020602ca */ /* 0x000fe400000e0000 */
[----:B------:R-:W-:-:S02]  /*25e0*/  PRMT R0, RZ, 0x654, R0 ;  /* 0x00000654ff007816 */ /* 0x000fc40000000000 */
[----:B------:R-:W-:Y:S02]  /*25f0*/  @P0 R2UR UR4, R4 ;  /* 0x00000000040402ca */ /* 0x000fe400000e0000 */
[----:B------:R1:W-:Y:S03]  /*2600*/  SYNCS.ARRIVE.TRANS64.RED.A1T0 RZ, [R0+URZ], RZ ;  /* 0x000000ff00ff79a7 */ /* 0x0003e600081004ff */
[----:B------:R-:W-:-:S04]  /*2610*/  @UP1 UMOV UR41, UR5 ;  /* 0x0000000500291c82 */ /* 0x000fc80008000000 */
[----:B------:R-:W-:-:S04]  /*2620*/  @UP1 UMOV UR43, UR6 ;  /* 0x00000006002b1c82 */ /* 0x000fc80008000000 */
[----:B------:R-:W-:Y:S01]  /*2630*/  @UP1 UMOV UR36, UR4 ;  /* 0x0000000400241c82 */ /* 0x000fe20008000000 */
[----:B------:R-:W-:Y:S05]  /*2640*/  BRA.U !UP0, `(.L_x_44) ;  /* 0x0000000108d47547 */ /* 0x000fea000b800000 */
[----:B------:R-:W2:Y:S01]  /*2650*/  LDCU.128 UR12, c[0x0][0xb10] ;  /* 0x00016200ff0c77ac */ /* 0x000ea20008000c00 */
[----:B------:R-:W4:Y:S01]  /*2660*/  LDCU UR22, c[0x0][0xb20] ;  /* 0x00016400ff1677ac */ /* 0x000f220008000800 */
[----:B------:R-:W3:Y:S01]  /*2670*/  LDCU UR20, c[0x0][0xb0c] ;  /* 0x00016180ff1477ac */ /* 0x000ee20008000800 */
[----:B------:R-:W1:Y:S01]  /*2680*/  LDCU.64 UR8, c[0x0][0xb28] ;  /* 0x00016500ff0877ac */ /* 0x000e620008000a00 */
[----:B------:R-:W-:Y:S02]  /*2690*/  UISETP.NE.AND UP3, UPT, UR42, 0x1, UPT ;  /* 0x000000012a00788c */ /* 0x000fe4000bf65270 */
[----:B--2---:R-:W-:Y:S02]  /*26a0*/  UIMAD.WIDE.U32 UR6, UR48, UR15, URZ ;  /* 0x0000000f300672a5 */ /* 0x004fe4000f8e00ff */
[----:B------:R-:W-:Y:S02]  /*26b0*/  UIMAD.WIDE.U32 UR4, UR49, UR12, URZ ;  /* 0x0000000c310472a5 */ /* 0x000fe4000f8e00ff */
[----:B------:R-:W-:-:S02]  /*26c0*/  UISETP.NE.AND UP0, UPT, UR14, 0x1, UPT ;  /* 0x000000010e00788c */ /* 0x000fc4000bf05270 */
[----:B------:R-:W-:Y:S01]  /*26d0*/  UIMAD.WIDE.U32 UR18, UR41, UR15, URZ ;  /* 0x0000000f291272a5 */ /* 0x000fe2000f8e00ff */
[----:B------:R-:W-:Y:S02]  /*26e0*/  UMOV UR6, UR7 ;  /* 0x0000000700067c82 */ /* 0x000fe40008000000 */
[----:B------:R-:W-:Y:S01]  /*26f0*/  UMOV UR4, UR5 ;  /* 0x0000000500047c82 */ /* 0x000fe20008000000 */
[----:B----4-:R-:W-:Y:S02]  /*2700*/  USHF.R.U32.HI UR6, URZ, UR22, UR6 ;  /* 0x00000016ff067299 */ /* 0x010fe40008011606 */
[----:B---3--:R-:W-:Y:S02]  /*2710*/  UISETP.NE.AND UP2, UPT, UR20, 0x1, UPT ;  /* 0x000000011400788c */ /* 0x008fe4000bf45270 */
[----:B------:R-:W-:Y:S02]  /*2720*/  USHF.R.U32.HI UR4, URZ, UR13, UR4 ;  /* 0x0000000dff047299 */ /* 0x000fe40008011604 */
[----:B------:R-:W-:-:S02]  /*2730*/  USEL UR5, UR48, UR6, !UP0 ;  /* 0x0000000630057287 */ /* 0x000fc4000c000000 */
[----:B------:R-:W-:Y:S02]  /*2740*/  USEL UR6, UR49, UR4, !UP2 ;  /* 0x0000000431067287 */ /* 0x000fe4000d000000 */
[----:B-1----:R-:W-:Y:S01]  /*2750*/  UIMAD.WIDE.U32 UR10, UR5, UR8, URZ ;  /* 0x00000008050a72a5 */ /* 0x002fe2000f8e00ff */
[----:B------:R-:W-:Y:S01]  /*2760*/  UMOV UR4, UR19 ;  /* 0x0000001300047c82 */ /* 0x000fe20008000000 */
[----:B------:R-:W-:Y:S02]  /*2770*/  UIMAD.WIDE.U32 UR16, UR43, UR12, URZ ;  /* 0x0000000c2b1072a5 */ /* 0x000fe4000f8e00ff */
[----:B------:R-:W-:-:S03]  /*2780*/  UIMAD.WIDE.U32 UR18, UR6, UR8, URZ ;  /* 0x00000008061272a5 */ /* 0x000fc6000f8e00ff */
[----:B------:R-:W-:Y:S01]  /*2790*/  UMOV UR10, UR11 ;  /* 0x0000000b000a7c82 */ /* 0x000fe20008000000 */
[----:B------:R-:W-:Y:S02]  /*27a0*/  USHF.R.U32.HI UR4, URZ, UR22, UR4 ;  /* 0x00000016ff047299 */ /* 0x000fe40008011604 */
[----:B------:R-:W-:Y:S01]  /*27b0*/  @UP3 USHF.R.U32.HI UR5, URZ, UR9, UR10 ;  /* 0x00000009ff053299 */ /* 0x000fe2000801160a */
[----:B------:R-:W-:Y:S01]  /*27c0*/  UMOV UR16, UR17 ;  /* 0x0000001100107c82 */ /* 0x000fe20008000000 */
[----:B------:R-:W-:Y:S01]  /*27d0*/  UMOV UR18, UR19 ;  /* 0x0000001300127c82 */ /* 0x000fe20008000000 */
[----:B------:R-:W-:Y:S02]  /*27e0*/  USHF.R.U32.HI UR13, URZ, UR13, UR16 ;  /* 0x0000000dff0d7299 */ /* 0x000fe40008011610 */
[----:B------:R-:W-:Y:S02]  /*27f0*/  USEL UR4, UR41, UR4, !UP0 ;  /* 0x0000000429047287 */ /* 0x000fe4000c000000 */
[----:B------:R-:W-:-:S02]  /*2800*/  @UP3 USHF.R.U32.HI UR6, URZ, UR9, UR18 ;  /* 0x00000009ff063299 */ /* 0x000fc40008011612 */
[----:B------:R-:W-:Y:S02]  /*2810*/  UIMAD UR7, UR42, UR5, URZ ;  /* 0x000000052a0772a4 */ /* 0x000fe4000f8e02ff */
[----:B------:R-:W-:Y:S02]  /*2820*/  USEL UR5, UR43, UR13, !UP2 ;  /* 0x0000000d2b057287 */ /* 0x000fe4000d000000 */
[----:B------:R-:W-:Y:S02]  /*2830*/  UIMAD UR10, UR42, UR6, URZ ;  /* 0x000000062a0a72a4 */ /* 0x000fe4000f8e02ff */
[----:B------:R-:W-:Y:S02]  /*2840*/  UISETP.GE.AND UP0, UPT, UR4, UR7, UPT ;  /* 0x000000070400728c */ /* 0x000fe4000bf06270 */
[----:B------:R-:W-:Y:S02]  /*2850*/  UIMAD.WIDE.U32 UR12, UR4, UR8, URZ ;  /* 0x00000008040c72a5 */ /* 0x000fe4000f8e00ff */
[----:B------:R-:W-:-:S02]  /*2860*/  UISETP.GE.OR UP0, UPT, UR5, UR10, UP0 ;  /* 0x0000000a0500728c */ /* 0x000fc40008706670 */
        /* <DEDUP_REMOVED lines=19> */
.L_x_44:
[----:B------:R-:W2:Y:S02]  /*29a0*/  LDCU UR4, c[0x0][0xb30] ;  /* 0x00016600ff0477ac */ /* 0x000ea40008000800 */
[----:B--2---:R-:W-:-:S09]  /*29b0*/  UISETP.NE.AND UP0, UPT, UR4, 0x1, UPT ;  /* 0x000000010400788c */ /* 0x004fd2000bf05270 */
[----:B------:R-:W-:Y:S05]  /*29c0*/  BRA.U UP0, `(.L_x_45) ;  /* 0x0000000100447547 */ /* 0x000fea000b800000 */
[----:B------:R-:W2:Y:S01]  /*29d0*/  LDCU.128 UR8, c[0x0][0xb10] ;  /* 0x00016200ff0877ac */ /* 0x000ea20008000c00 */
[----:B------:R-:W4:Y:S01]  /*29e0*/  LDCU UR12, c[0x0][0xb0c] ;  /* 0x00016180ff0c77ac */ /* 0x000f220008000800 */
[----:B------:R-:W1:Y:S01]  /*29f0*/  LDCU UR13, c[0x0][0xb20] ;  /* 0x00016400ff0d77ac */ /* 0x000e620008000800 */
[----:B--2---:R-:W-:Y:S02]  /*2a00*/  UIMAD.WIDE.U32 UR6, UR43, UR8, URZ ;  /* 0x000000082b0672a5 */ /* 0x004fe4000f8e00ff */
[----:B------:R-:W-:Y:S02]  /*2a10*/  UIMAD.WIDE.U32 UR4, UR41, UR11, URZ ;  /* 0x0000000b290472a5 */ /* 0x000fe4000f8e00ff */
[----:B----4-:R-:W-:Y:S02]  /*2a20*/  UISETP.NE.AND UP2, UPT, UR12, 0x1, UPT ;  /* 0x000000010c00788c */ /* 0x010fe4000bf45270 */
[----:B------:R-:W-:Y:S01]  /*2a30*/  UISETP.NE.AND UP0, UPT, UR10, 0x1, UPT ;  /* 0x000000010a00788c */ /* 0x000fe2000bf05270 */
[----:B------:R-:W-:-:S02]  /*2a40*/  UMOV UR6, UR7 ;  /* 0x0000000700067c82 */ /* 0x000fc40008000000 */
[----:B------:R-:W-:Y:S01]  /*2a50*/  UMOV UR4, UR5 ;  /* 0x0000000500047c82 */ /* 0x000fe20008000000 */
[----:B------:R-:W-:Y:S02]  /*2a60*/  USHF.R.U32.HI UR9, URZ, UR9, UR6 ;  /* 0x00000009ff097299 */ /* 0x000fe40008011606 */
[----:B-1----:R-:W-:Y:S02]  /*2a70*/  USHF.R.U32.HI UR4, URZ, UR13, UR4 ;  /* 0x0000000dff047299 */ /* 0x002fe40008011604 */
[----:B------:R-:W-:Y:S02]  /*2a80*/  USEL UR5, UR43, UR9, !UP2 ;  /* 0x000000092b057287 */ /* 0x000fe4000d000000 */
[----:B------:R-:W-:-:S04]  /*2a90*/  USEL UR4, UR41, UR4, !UP0 ;  /* 0x0000000429047287 */ /* 0x000fc8000c000000 */
[----:B------:R-:W-:Y:S02]  /*2aa0*/  UIADD3 UR6, UPT, UPT, UR5, -UR4, URZ ;  /* 0x8000000405067290 */ /* 0x000fe4000fffe0ff */
[----:B------:R-:W-:Y:S02]  /*2ab0*/  UIADD3 UR4, UPT, UPT, -UR5, UR4, URZ ;  /* 0x0000000405047290 */ /* 0x000fe4000fffe1ff */
[----:B------:R-:W-:Y:S02]  /*2ac0*/  UIMAD UR41, UR6, UR10, UR41 ;  /* 0x0000000a062972a4 */ /* 0x000fe4000f8e0229 */
[----:B------:R-:W-:-:S12]  /*2ad0*/  UIMAD UR43, UR4, UR12, UR43 ;  /* 0x0000000c042b72a4 */ /* 0x000fd8000f8e022b */
.L_x_45:
[----:B------:R-:W-:Y:S01]  /*2ae0*/  VIADD R11, R11, 0x1 ;  /* 0x000000010b0b7836 */ /* 0x000fe20000000000 */
[----:B------:R-:W-:Y:S01]  /*2af0*/  R2UR UR4, R63 ;  /* 0x000000003f0472ca */ /* 0x000fe200000e0000 */
[----:B------:R-:W-:Y:S01]  /*2b00*/  UIADD3 UR20, UPT, UPT, UR41, UR63, URZ ;  /* 0x0000003f29147290 */ /* 0x000fe2000fffe0ff */
[----:B------:R-:W-:Y:S02]  /*2b10*/  PLOP3.LUT P2, PT, PT, PT, PT, 0x80, 0x8 ;  /* 0x000000000008781c */ /* 0x000fe40003f4f070 */
[----:B------:R-:W-:-:S04]  /*2b20*/  ISETP.NE.AND P0, PT, R11, 0x2, PT ;  /* 0x000000020b00780c */ /* 0x000fc80003f05270 */
[----:B------:R-:W-:Y:S02]  /*2b30*/  SEL R3, RZ, 0x1, P0 ;  /* 0x00000001ff037807 */ /* 0x000fe40000000000 */
[----:B------:R-:W-:Y:S02]  /*2b40*/  SEL R11, R11, RZ, P0 ;  /* 0x000000ff0b0b7207 */ /* 0x000fe40000000000 */
[----:B------:R-:W-:Y:S01]  /*2b50*/  LOP3.LUT R10, R10, R3, RZ, 0x3c, !PT ;  /* 0x000000030a0a7212 */ /* 0x000fe200078e3cff */
[----:B------:R-:W-:Y:S01]  /*2b60*/  UIADD3 UR16, UPT, UPT, UR43, UR4, URZ ;  /* 0x000000042b107290 */ /* 0x000fe2000fffe0ff */
[----:B------:R-:W-:Y:S11]  /*2b70*/  BRA.U UP1, `(.L_x_46) ;  /* 0xffffffed01a47547 */ /* 0x000ff6000b83ffff */
[----:B------:R-:W-:Y:S01]  /*2b80*/  UIADD3 UR21, UPT, UPT, UR21, 0x20, URZ ;  /* 0x0000002015157890 */ /* 0x000fe2000fffe0ff */
[----:B------:R-:W-:-:S03]  /*2b90*/  SHF.L.U32 R3, R12, 0x1f, RZ ;  /* 0x0000001f0c037819 */ /* 0x000fc600000006ff */
[----:B------:R-:W-:-:S09]  /*2ba0*/  ULEA UR4, UR29, UR21, 0x3 ;  /* 0x000000151d047291 */ /* 0x000fd2000f8e18ff */
[----:B------:R-:W2:Y:S02]  /*2bb0*/  SYNCS.PHASECHK.TRANS64.TRYWAIT P0, [UR4], R3 ;  /* 0x00000003ff0075a7 */ /* 0x000ea40008001104 */
[----:B--2---:R-:W-:Y:S05]  /*2bc0*/  @!P0 BRA `(.L_x_47) ;  /* 0x0000006400448947 */ /* 0x004fea0003800000 */
.L_x_147:
[----:B------:R-:W-:-:S04]  /*2bd0*/  UIADD3 UR4, UPT, UPT, UR29, 0x1, URZ ;  /* 0x000000011d047890 */ /* 0x000fc8000fffe0ff */
[----:B------:R-:W-:-:S04]  /*2be0*/  UISETP.NE.AND UP0, UPT, UR4, 0x4, UPT ;  /* 0x000000040400788c */ /* 0x000fc8000bf05270 */
[----:B------:R-:W-:Y:S02]  /*2bf0*/  USEL UR6, URZ, 0x1, UP0 ;  /* 0x00000001ff067887 */ /* 0x000fe40008000000 */
[----:B------:R-:W-:-:S04]  /*2c00*/  USEL UR4, UR4, URZ, UP0 ;  /* 0x000000ff04047287 */ /* 0x000fc80008000000 */
[----:B------:R-:W-:Y:S01]  /*2c10*/  ULEA UR5, UR4, UR21, 0x3 ;  /* 0x0000001504057291 */ /* 0x000fe2000f8e18ff */
[----:B------:R-:W-:-:S04]  /*2c20*/  LOP3.LUT R2, R12, UR6, RZ, 0x3c, !PT ;  /* 0x000000060c027c12 */ /* 0x000fc8000f8e3cff */
[----:B-1----:R-:W-:-:S04]  /*2c30*/  SHF.L.U32 R3, R2, 0x1f, RZ ;  /* 0x0000001f02037819 */ /* 0x002fc800000006ff */
[----:B------:R-:W1:Y:S02]  /*2c40*/  SYNCS.PHASECHK.TRANS64.TRYWAIT P0, [UR5], R3 ;  /* 0x00000003ff0075a7 */ /* 0x000e640008001105 */
[----:B-1----:R-:W-:Y:S05]  /*2c50*/  @!P0 BRA `(.L_x_48) ;  /* 0x0000006400388947 */ /* 0x002fea0003800000 */
.L_x_149:
        /* <DEDUP_REMOVED lines=9> */
.L_x_151:
[----:B------:R-:W-:-:S04]  /*2cf0*/  UIADD3 UR4, UPT, UPT, UR4, 0x1, URZ ;  /* 0x0000000104047890 */ /* 0x000fc8000fffe0ff */
[----:B------:R-:W-:-:S04]  /*2d00*/  UISETP.NE.AND UP0, UPT, UR4, 0x4, UPT ;  /* 0x000000040400788c */ /* 0x000fc8000bf05270 */
[----:B------:R-:W-:Y:S02]  /*2d10*/  USEL UR5, URZ, 0x1, UP0 ;  /* 0x00000001ff057887 */ /* 0x000fe40008000000 */
[----:B------:R-:W-:-:S04]  /*2d20*/  USEL UR4, UR4, URZ, UP0 ;  /* 0x000000ff04047287 */ /* 0x000fc80008000000 */
[----:B------:R-:W-:Y:S01]  /*2d30*/  ULEA UR4, UR4, UR21, 0x3 ;  /* 0x0000001504047291 */ /* 0x000fe2000f8e18ff */
[----:B-1----:R-:W-:-:S04]  /*2d40*/  LOP3.LUT R3, R2, UR5, RZ, 0x3c, !PT ;  /* 0x0000000502037c12 */ /* 0x002fc8000f8e3cff */
[----:B------:R-:W-:Y:S01]  /*2d50*/  SHF.L.U32 R3, R3, 0x1f, RZ ;  /* 0x0000001f03037819 */ /* 0x000fe200000006ff */
[----:B------:R-:W-:-:S07]  /*2d60*/  IMAD.U32 R0, RZ, RZ, UR4 ;  /* 0x00000004ff007e24 */ /* 0x000fce000f8e00ff */
.L_x_50:
[----:B-1----:R1:W2:Y:S02]  /*2d70*/  SYNCS.PHASECHK.TRANS64.TRYWAIT P0, [R0+URZ], R3 ;  /* 0x00000003000075a7 */ /* 0x0022a400080011ff */
[----:B--2---:R-:W-:Y:S05]  /*2d80*/  @!P0 NANOSLEEP.SYNCS 0x989680 ;  /* 0x009896800000895d */ /* 0x004fea0003900000 */
[----:B------:R-:W2:Y:S02]  /*2d90*/  @!P0 SYNCS.PHASECHK.TRANS64 P0, [R0+URZ], R3 ;  /* 0x00000003000085a7 */ /* 0x000ea400080010ff */
[----:B--2---:R-:W-:Y:S05]  /*2da0*/  @P0 EXIT ;  /* 0x000000000000094d */ /* 0x004fea0003800000 */
[----:B------:R-:W-:Y:S05]  /*2db0*/  BRA `(.L_x_50) ;  /* 0xfffffffc00ec7947 */ /* 0x000fea000383ffff */
.L_x_22:
[----:B------:R-:W-:-:S04]  /*2dc0*/  UISETP.NE.AND UP0, UPT, UR52, URZ, UPT ;  /* 0x000000ff3400728c */ /* 0x000fc8000bf05270 */
[----:B------:R-:W-:-:S09]  /*2dd0*/  UISETP.NE.OR UP0, UPT, UR17, 0x1, UP0 ;  /* 0x000000011100788c */ /* 0x000fd20008705670 */
[----:B------:R-:W-:Y:S05]  /*2de0*/  BRA.U UP0, `(.L_x_51) ;  /* 0x0000000500487547 */ /* 0x000fea000b800000 */
[----:B------:R-:W-:Y:S01]  /*2df0*/  ISETP.GE.U32.AND P2, PT, R0, 0x8, PT ;  /* 0x000000080000780c */ /* 0x000fe20003f46070 */
[----:B------:R-:W-:Y:S01]  /*2e00*/  IMAD.MOV.U32 R12, RZ, RZ, 0x1 ;  /* 0x00000001ff0c7424 */ /* 0x000fe200078e00ff */
[----:B------:R-:W-:Y:S02]  /*2e10*/  CS2R R10, SRZ ;  /* 0x00000000000a7805 */ /* 0x000fe4000001ff00 */
[----:B------:R-:W-:Y:S01]  /*2e20*/  CS2R R8, SRZ ;  /* 0x0000000000087805 */ /* 0x000fe2000001ff00 */
[----:B------:R-:W-:Y:S01]  /*2e30*/  UMOV UR6, 0x400 ;  /* 0x0000040000067882 */ /* 0x000fe20000000000 */
[----:B------:R-:W-:Y:S01]  /*2e40*/  UMOV UR5, URZ ;  /* 0x000000ff00057c82 */ /* 0x000fe20008000000 */
[----:B------:R-:W-:-:S12]  /*2e50*/  ULEA UR6, UR52, UR6, 0x18 ;  /* 0x0000000634067291 */ /* 0x000fd8000f8ec0ff */
.L_x_55:
[----:B------:R-:W-:Y:S02]  /*2e60*/  LEA R2, R8, UR6, 0x3 ;  /* 0x0000000608027c11 */ /* 0x000fe4000f8e18ff */
[----:B------:R-:W-:-:S03]  /*2e70*/  SHF.L.U32 R5, R9, 0x1f, RZ ;  /* 0x0000001f09057819 */ /* 0x000fc600000006ff */
[----:B------:R-:W-:Y:S01]  /*2e80*/  VIADD R4, R2, 0x100 ;  /* 0x0000010002047836 */ /* 0x000fe20000000000 */
[----:B------:R-:W2:Y:S02]  /*2e90*/  SYNCS.PHASECHK.TRANS64.TRYWAIT P0, [R2+URZ+0xf0], R5 ;  /* 0x0000f005020075a7 */ /* 0x000ea400080011ff */
[----:B--2---:R-:W-:Y:S05]  /*2ea0*/  @!P0 BRA `(.L_x_52) ;  /* 0x0000006000d48947 */ /* 0x004fea0003800000 */
.L_x_152:
[----:B------:R-:W-:Y:S01]  /*2eb0*/  ULEA UR4, UR5, UR6, 0x3 ;  /* 0x0000000605047291 */ /* 0x000fe2000f8e18ff */
[----:B------:R-:W-:Y:S02]  /*2ec0*/  PRMT R4, RZ, 0x654, R4 ;  /* 0x00000654ff047816 */ /* 0x000fe40000000004 */
[----:B--2---:R-:W-:Y:S01]  /*2ed0*/  SHF.L.U32 R5, R12, 0x1f, RZ ;  /* 0x0000001f0c057819 */ /* 0x004fe200000006ff */
[----:B------:R-:W-:Y:S01]  /*2ee0*/  UIADD3 UR7, UPT, UPT, UR4, 0x90, URZ ;  /* 0x0000009004077890 */ /* 0x000fe2000fffe0ff */
[----:B------:R2:W-:Y:S05]  /*2ef0*/  SYNCS.ARRIVE.TRANS64.RED.A1T0 RZ, [R4+URZ], RZ ;  /* 0x000000ff04ff79a7 */ /* 0x0005ea00081004ff */
[----:B------:R-:W-:Y:S01]  /*2f00*/  IMAD.U32 R7, RZ, RZ, UR7 ;  /* 0x00000007ff077e24 */ /* 0x000fe2000f8e00ff */
[----:B------:R-:W3:Y:S04]  /*2f10*/  SYNCS.PHASECHK.TRANS64.TRYWAIT P0, [UR4+0xa0], R5 ;  /* 0x0000a005ff0075a7 */ /* 0x000ee80008001104 */
[----:B------:R-:W-:Y:S01]  /*2f20*/  PRMT R6, R0, 0x654, R7 ;  /* 0x0000065400067816 */ /* 0x000fe20000000007 */
[----:B--2---:R-:W-:Y:S01]  /*2f30*/  @!P2 IMAD.MOV.U32 R4, RZ, RZ, 0x10 ;  /* 0x00000010ff04a424 */ /* 0x004fe200078e00ff */
[----:B---3--:R-:W-:Y:S06]  /*2f40*/  @!P0 BRA `(.L_x_53) ;  /* 0x0000006000c08947 */ /* 0x008fec0003800000 */
.L_x_154:
[----:B------:R-:W-:Y:S01]  /*2f50*/  ULEA UR8, UR5, UR6, 0x4 ;  /* 0x0000000605087291 */ /* 0x000fe2000f8e20ff */
[----:B------:R-:W-:Y:S01]  /*2f60*/  SEL R3, R6, R3, !P2 ;  /* 0x0000000306037207 */ /* 0x000fe20005000000 */
[----:B------:R-:W-:Y:S01]  /*2f70*/  UIADD3 UR9, UPT, UPT, UR4, 0x90, URZ ;  /* 0x0000009004097890 */ /* 0x000fe2000fffe0ff */
[----:B--2---:R-:W-:Y:S01]  /*2f80*/  LEA R2, R11, UR6, 0x3 ;  /* 0x000000060b027c11 */ /* 0x004fe2000f8e18ff */
[----:B------:R-:W-:Y:S01]  /*2f90*/  UIADD3 UR8, UPT, UPT, UR8, 0x120, URZ ;  /* 0x0000012008087890 */ /* 0x000fe2000fffe0ff */
[----:B------:R-:W-:Y:S01]  /*2fa0*/  SHF.L.U32 R5, R10, 0x1f, RZ ;  /* 0x0000001f0a057819 */ /* 0x000fe200000006ff */
[----:B------:R2:W-:Y:S01]  /*2fb0*/  @!P2 SYNCS.ARRIVE.TRANS64.RED RZ, [R3+URZ], R4 ;  /* 0x0000000403ffa9a7 */ /* 0x0005e200080004ff */
[----:B------:R-:W-:Y:S01]  /*2fc0*/  UIADD3 UR4, UPT, UPT, UR5, 0x1, URZ ;  /* 0x0000000105047890 */ /* 0x000fe2000fffe0ff */
[----:B------:R-:W-:-:S03]  /*2fd0*/  VIADD R8, R8, 0x1 ;  /* 0x0000000108087836 */ /* 0x000fc60000000000 */
[----:B------:R-:W-:Y:S02]  /*2fe0*/  UISETP.NE.AND UP0, UPT, UR4, 0x2, UPT ;  /* 0x000000020400788c */ /* 0x000fe4000bf05270 */
[----:B------:R-:W-:Y:S06]  /*2ff0*/  UGETNEXTWORKID.BROADCAST [UR8], [UR9] ;  /* 0x00000000080073ca */ /* 0x000fec0008000100 */
[----:B------:R-:W-:Y:S01]  /*3000*/  USEL UR7, URZ, 0x1, UP0 ;  /* 0x00000001ff077887 */ /* 0x000fe20008000000 */
[----:B------:R-:W-:Y:S01]  /*3010*/  ISETP.NE.AND P0, PT, R8, 0x2, PT ;  /* 0x000000020800780c */ /* 0x000fe20003f05270 */
[----:B------:R-:W-:Y:S01]  /*3020*/  USEL UR5, UR4, URZ, UP0 ;  /* 0x000000ff04057287 */ /* 0x000fe20008000000 */
[----:B------:R-:W3:Y:S03]  /*3030*/  SYNCS.PHASECHK.TRANS64.TRYWAIT P1, [R2+URZ+0x90], R5 ;  /* 0x00009005020075a7 */ /* 0x000ee600080211ff */
[----:B------:R-:W-:Y:S01]  /*3040*/  LOP3.LUT R12, R12, UR7, RZ, 0x3c, !PT ;  /* 0x000000070c0c7c12 */ /* 0x000fe2000f8e3cff */
[----:B--23--:R-:W-:Y:S07]  /*3050*/  @!P1 BRA `(.L_x_54) ;  /* 0x0000006000949947 */ /* 0x00cfee0003800000 */
.L_x_155:
[C---:B------:R-:W-:Y:S01]  /*3060*/  LEA R4, R11.reuse, UR6, 0x4 ;  /* 0x000000060b047c11 */ /* 0x040fe2000f8e20ff */
[----:B--2---:R-:W-:Y:S01]  /*3070*/  VIADD R2, R2, 0xa0 ;  /* 0x000000a002027836 */ /* 0x004fe20000000000 */
[----:B------:R-:W-:Y:S01]  /*3080*/  SEL R8, R8, RZ, P0 ;  /* 0x000000ff08087207 */ /* 0x000fe20000000000 */
[----:B------:R-:W-:-:S03]  /*3090*/  VIADD R11, R11, 0x1 ;  /* 0x000000010b0b7836 */ /* 0x000fc60000000000 */
[----:B------:R-:W2:Y:S01]  /*30a0*/  LDS.128 R4, [R4+0x120] ;  /* 0x0001200004047984 */ /* 0x000ea20000000c00 */
[----:B------:R-:W-:Y:S02]  /*30b0*/  PRMT R2, RZ, 0x654, R2 ;  /* 0x00000654ff027816 */ /* 0x000fe40000000002 */
[C---:B------:R-:W-:Y:S01]  /*30c0*/  ISETP.NE.AND P1, PT, R11.reuse, 0x2, PT ;  /* 0x000000020b00780c */ /* 0x040fe20003f25270 */
[----:B------:R-:W-:Y:S01]  /*30d0*/  @!PT LDS RZ, [RZ] ;  /* 0x00000000fffff984 */ /* 0x000fe20000000800 */
[----:B------:R-:W-:Y:S01]  /*30e0*/  @!PT LDS RZ, [RZ] ;  /* 0x00000000fffff984 */ /* 0x000fe20000000800 */
[----:B------:R-:W-:Y:S01]  /*30f0*/  @!PT LDS RZ, [RZ] ;  /* 0x00000000fffff984 */ /* 0x000fe20000000800 */
[----:B------:R-:W-:Y:S01]  /*3100*/  @!PT LDS RZ, [RZ] ;  /* 0x00000000fffff984 */ /* 0x000fe20000000800 */
[----:B------:R3:W-:Y:S06]  /*3110*/  MEMBAR.ALL.CTA ;  /* 0x0000000000007992 */ /* 0x0007ec0000008000 */
[----:B---3--:R-:W3:Y:S01]  /*3120*/  FENCE.VIEW.ASYNC.S ;  /* 0x00000000000073c6 */ /* 0x008ee20000000000 */
[----:B------:R-:W-:Y:S01]  /*3130*/  SEL R11, R11, RZ, P1 ;  /* 0x000000ff0b0b7207 */ /* 0x000fe20000800000 */
[----:B---3--:R3:W-:Y:S01]  /*3140*/  SYNCS.ARRIVE.TRANS64.RED.A1T0 RZ, [R2+URZ], RZ ;  /* 0x000000ff02ff79a7 */ /* 0x0087e200081004ff */
[----:B--2---:R-:W-:-:S02]  /*3150*/  LOP3.LUT P3, RZ, R6, 0x1, RZ, 0xc0, !PT ;  /* 0x0000000106ff7812 */ /* 0x004fc4000786c0ff */
[----:B------:R-:W-:-:S04]  /*3160*/  SEL R5, RZ, 0x1, P1 ;  /* 0x00000001ff057807 */ /* 0x000fc80000800000 */
[----:B------:R-:W-:Y:S02]  /*3170*/  LOP3.LUT R10, R10, R5, RZ, 0x3c, !PT ;  /* 0x000000050a0a7212 */ /* 0x000fe400078e3cff */
[----:B---3--:R-:W-:-:S04]  /*3180*/  SEL R2, RZ, 0x1, P0 ;  /* 0x00000001ff027807 */ /* 0x008fc80000000000 */
[----:B------:R-:W-:Y:S01]  /*3190*/  LOP3.LUT R9, R9, R2, RZ, 0x3c, !PT ;  /* 0x0000000209097212 */ /* 0x000fe200078e3cff */
[----:B------:R-:W-:Y:S06]  /*31a0*/  @P3 BRA `(.L_x_55) ;  /* 0xfffffffc002c3947 */ /* 0x000fec000383ffff */
[----:B------:R-:W-:Y:S01]  /*31b0*/  ULEA UR4, UR5, UR6, 0x3 ;  /* 0x0000000605047291 */ /* 0x000fe2000f8e18ff */
[----:B------:R-:W-:-:S08]  /*31c0*/  SHF.L.U32 R3, R12, 0x1f, RZ ;  /* 0x0000001f0c037819 */ /* 0x000fd000000006ff */
[----:B------:R-:W2:Y:S02]  /*31d0*/  SYNCS.PHASECHK.TRANS64 P0, [UR4+0xa0], R3 ;  /* 0x0000a003ff0075a7 */ /* 0x000ea40008001004 */
[----:B--2---:R-:W-:Y:S05]  /*31e0*/  @P0 BRA `(.L_x_56) ;  /* 0x0000000000080947 */ /* 0x004fea0003800000 */
[----:B------:R-:W2:Y:S02]  /*31f0*/  SYNCS.PHASECHK.TRANS64.TRYWAIT P0, [UR4+0xa0], R3 ;  /* 0x0000a003ff0075a7 */ /* 0x000ea40008001104 */
[----:B--2---:R-:W-:Y:S05]  /*3200*/  @!P0 BRA `(.L_x_57) ;  /* 0x00000060003c8947 */ /* 0x004fea0003800000 */
.L_x_56:
[----:B------:R-:W-:-:S04]  /*3210*/  UIADD3 UR7, UPT, UPT, UR5, 0x1, URZ ;  /* 0x0000000105077890 */ /* 0x000fc8000fffe0ff */
[----:B------:R-:W-:-:S04]  /*3220*/  UISETP.NE.AND UP0, UPT, UR7, 0x2, UPT ;  /* 0x000000020700788c */ /* 0x000fc8000bf05270 */
[----:B------:R-:W-:Y:S02]  /*3230*/  USEL UR8, URZ, 0x1, UP0 ;  /* 0x00000001ff087887 */ /* 0x000fe40008000000 */
[----:B------:R-:W-:-:S04]  /*3240*/  USEL UR7, UR7, URZ, UP0 ;  /* 0x000000ff07077287 */ /* 0x000fc80008000000 */
[----:B------:R-:W-:Y:S01]  /*3250*/  ULEA UR7, UR7, UR6, 0x3 ;  /* 0x0000000607077291 */ /* 0x000fe2000f8e18ff */
[----:B--2---:R-:W-:-:S04]  /*3260*/  LOP3.LUT R3, R12, UR8, RZ, 0x3c, !PT ;  /* 0x000000080c037c12 */ /* 0x004fc8000f8e3cff */
[----:B------:R-:W-:-:S04]  /*3270*/  SHF.L.U32 R0, R3, 0x1f, RZ ;  /* 0x0000001f03007819 */ /* 0x000fc800000006ff */
[----:B------:R-:W2:Y:S02]  /*3280*/  SYNCS.PHASECHK.TRANS64 P0, [UR7+0xa0], R0 ;  /* 0x0000a000ff0075a7 */ /* 0x000ea40008001007 */
[----:B-12---:R-:W-:Y:S05]  /*3290*/  @P0 EXIT ;  /* 0x000000000000094d */ /* 0x006fea0003800000 */
[----:B------:R-:W-:Y:S02]  /*32a0*/  SHF.L.U32 R3, R3, 0x1f, RZ ;  /* 0x0000001f03037819 */ /* 0x000fe400000006ff */
[----:B------:R-:W-:-:S07]  /*32b0*/  MOV R0, UR7 ;  /* 0x0000000700007c02 */ /* 0x000fce0008000f00 */
.L_x_58:
[----:B-1----:R1:W2:Y:S02]  /*32c0*/  SYNCS.PHASECHK.TRANS64.TRYWAIT P0, [R0+URZ+0xa0], R3 ;  /* 0x0000a003000075a7 */ /* 0x0022a400080011ff */
[----:B--2---:R-:W-:Y:S05]  /*32d0*/  @!P0 NANOSLEEP.SYNCS 0x989680 ;  /* 0x009896800000895d */ /* 0x004fea0003900000 */
[----:B------:R-:W2:Y:S02]  /*32e0*/  @!P0 SYNCS.PHASECHK.TRANS64 P0, [R0+URZ+0xa0], R3 ;  /* 0x0000a003000085a7 */ /* 0x000ea400080010ff */
[----:B--2---:R-:W-:Y:S05]  /*32f0*/  @P0 EXIT ;  /* 0x000000000000094d */ /* 0x004fea0003800000 */
[----:B------:R-:W-:Y:S05]  /*3300*/  BRA `(.L_x_58) ;  /* 0xfffffffc00ec7947 */ /* 0x000fea000383ffff */
.L_x_51:
[----:B------:R-:W-:Y:S05]  /*3310*/  BRA.U UP6, `(.L_x_59) ;  /* 0x0000001106447547 */ /* 0x000fea000b800000 */
[----:B------:R-:W-:Y:S01]  /*3320*/  UMOV UR4, 0x40 ;  /* 0x0000004000047882 */ /* 0x000fe20000000000 */
[----:B------:R-:W-:Y:S01]  /*3330*/  NOP ;  /* 0x0000000000007918 */ /* 0x000fe20000000000 */
[----:B------:R-:W-:Y:S01]  /*3340*/  ULEA UR5, UR52, UR4, 0x18 ;  /* 0x0000000434057291 */ /* 0x000fe2000f8ec0ff */
[----:B------:R-:W-:Y:S02]  /*3350*/  UMOV UR6, 0x400 ;  /* 0x0000040000067882 */ /* 0x000fe40000000000 */
[----:B------:R-:W-:-:S06]  /*3360*/  ULEA UR6, UR52, UR6, 0x18 ;  /* 0x0000000634067291 */ /* 0x000fcc000f8ec0ff */
[----:B------:R-:W2:Y:S02]  /*3370*/  LDS.U8 R0, [UR5+0x1c] ;  /* 0x00001c05ff007984 */ /* 0x000ea40008000000 */
[----:B--2---:R-:W-:-:S13]  /*3380*/  ISETP.NE.AND P0, PT, R0, RZ, PT ;  /* 0x000000ff0000720c */ /* 0x004fda0003f05270 */
[----:B------:R-:W-:Y:S05]  /*3390*/  @P0 BRA `(.L_x_60) ;  /* 0x0000000000580947 */ /* 0x000fea0003800000 */
[----:B------:R-:W-:-:S13]  /*33a0*/  ELECT P0, URZ, PT ;  /* 0x0000000000ff782f */ /* 0x000fda0003800000 */
[----:B------:R-:W-:Y:S05]  /*33b0*/  @!P0 BRA `(.L_x_61) ;  /* 0x0000000000608947 */ /* 0x000fea0003800000 */
[----:B------:R-:W-:Y:S01]  /*33c0*/  UMOV UR4, 0x10 ;  /* 0x0000001000047882 */ /* 0x000fe20000000000 */
[----:B------:R-:W-:Y:S01]  /*33d0*/  HFMA2 R0, -RZ, RZ, 0, 5.9604644775390625e-08 ;  /* 0x00000001ff007431 */ /* 0x000fe200000001ff */
[----:B------:R-:W-:-:S03]  /*33e0*/  MOV R3, 0xffff ;  /* 0x0000ffff00037802 */ /* 0x000fc60000000f00 */
[----:B------:R-:W-:Y:S04]  /*33f0*/  DEPBAR.LE SB2, 0x36 ;  /* 0x0000ad800000791a */ /* 0x000fe80000000000 */
[----:B------:R-:W2:Y:S02]  /*3400*/  UTCATOMSWS.FIND_AND_SET.ALIGN UP0, UR4, UR4 ;  /* 0x00000004000475e3 */ /* 0x000ea40008000800 */
[----:B--2---:R-:W-:Y:S01]  /*3410*/  MOV R4, UR4 ;  /* 0x0000000400047c02 */ /* 0x004fe20008000f00 */
[----:B------:R-:W-:Y:S06]  /*3420*/  BRA.U UP0, `(.L_x_62) ;  /* 0x0000000100187547 */ /* 0x000fec000b800000 */
.L_x_63:
[----:B------:R-:W-:Y:S05]  /*3430*/  NANOSLEEP 0x64 ;  /* 0x000000640000795d */ /* 0x000fea0003800000 */
[----:B------:R-:W-:-:S05]  /*3440*/  UMOV UR4, 0x10 ;  /* 0x0000001000047882 */ /* 0x000fca0000000000 */
[----:B------:R-:W-:Y:S04]  /*3450*/  DEPBAR.LE SB2, 0x36 ;  /* 0x0000ad800000791a */ /* 0x000fe80000000000 */
[----:B------:R-:W2:Y:S02]  /*3460*/  UTCATOMSWS.FIND_AND_SET.ALIGN UP0, UR4, UR4 ;  /* 0x00000004000475e3 */ /* 0x000ea40008000800 */
[----:B--2---:R-:W-:Y:S01]  /*3470*/  MOV R4, UR4 ;  /* 0x0000000400047c02 */ /* 0x004fe20008000f00 */
[----:B------:R-:W-:Y:S05]  /*3480*/  BRA.U !UP0, `(.L_x_63) ;  /* 0xfffffffd08e87547 */ /* 0x000fea000b83ffff */
.L_x_62:
[-C--:B------:R-:W-:Y:S02]  /*3490*/  SHF.L.U32 R3, R3, R4.reuse, RZ ;  /* 0x0000000403037219 */ /* 0x080fe400000006ff */
[----:B------:R-:W-:Y:S01]  /*34a0*/  SHF.L.U32 R0, R0, R4, RZ ;  /* 0x0000000400007219 */ /* 0x000fe200000006ff */
[----:B------:R-:W-:Y:S02]  /*34b0*/  IMAD.SHL.U32 R4, R4, 0x20, RZ ;  /* 0x0000002004047824 */ /* 0x000fe400078e00ff */
[----:B------:R2:W-:Y:S04]  /*34c0*/  ATOMS.OR RZ, [UR5+0x14], R3 ;  /* 0x00001403ffff798c */ /* 0x0005e8000b000005 */
[----:B------:R2:W-:Y:S04]  /*34d0*/  ATOMS.OR RZ, [UR5+0x18], R0 ;  /* 0x00001800ffff798c */ /* 0x0005e8000b000005 */
[----:B------:R2:W-:Y:S01]  /*34e0*/  STS [UR6+0x140], R4 ;  /* 0x00014004ff007988 */ /* 0x0005e20008000806 */
[----:B------:R-:W-:Y:S05]  /*34f0*/  BRA `(.L_x_61) ;  /* 0x0000000000107947 */ /* 0x000fea0003800000 */
.L_x_60:
[----:B------:R-:W-:Y:S02]  /*3500*/  MOV R0, 0xffffffff ;  /* 0xffffffff00007802 */ /* 0x000fe40000000f00 */
[----:B------:R-:W-:-:S03]  /*3510*/  MOV R4, 0x3540 ;  /* 0x0000354000047802 */ /* 0x000fc60000000f00 */
[----:B------:R2:W-:Y:S04]  /*3520*/  STS [UR6+0x140], R0 ;  /* 0x00014000ff007988 */ /* 0x0005e80008000806 */
[----:B-12--5:R-:W-:Y:S05]  /*3530*/  CALL.REL.NOINC `($__internal_1_$__cuda_sm10x_tcgen05_guardrail_trap_phase_invalid_during_alloc) ;  /* 0x0000006400887944 */ /* 0x026fea0003c00000 */
.L_x_61:
[----:B------:R-:W-:Y:S05]  /*3540*/  WARPSYNC.ALL ;  /* 0x0000000000007948 */ /* 0x000fea0003800000 */
[----:B------:R-:W3:Y:S01]  /*3550*/  S2UR UR4, SR_CgaCtaId ;  /* 0x00000000000479c3 */ /* 0x000ee20000008800 */
[----:B------:R-:W-:Y:S01]  /*3560*/  UMOV UR41, 0x400 ;  /* 0x0000040000297882 */ /* 0x000fe20000000000 */
[----:B------:R-:W-:-:S06]  /*3570*/  NOP ;  /* 0x0000000000007918 */ /* 0x000fcc0000000000 */
[----:B------:R-:W-:Y:S06]  /*3580*/  BAR.ARV 0x6, 0xa0 ;  /* 0x0182800000007b1d */ /* 0x000fec0000002000 */
[----:B------:R-:W4:Y:S01]  /*3590*/  LDCU UR6, c[0x0][0x38c] ;  /* 0x00007180ff0677ac */ /* 0x000f220008000800 */
[----:B------:R-:W-:Y:S01]  /*35a0*/  LOP3.LUT R2, R2, 0xffff, RZ, 0xc0, !PT ;  /* 0x0000ffff02027812 */ /* 0x000fe200078ec0ff */
[----:B------:R-:W-:Y:S01]  /*35b0*/  IMAD.MOV.U32 R11, RZ, RZ, 0x1 ;  /* 0x00000001ff0b7424 */ /* 0x000fe200078e00ff */
[----:B------:R-:W-:Y:S01]  /*35c0*/  CS2R R8, SRZ ;  /* 0x0000000000087805 */ /* 0x000fe2000001ff00 */
[----:B------:R-:W1:Y:S01]  /*35d0*/  LDCU UR7, c[0x0][0x38c] ;  /* 0x00007180ff0777ac */ /* 0x000e620008000800 */
[----:B------:R-:W-:Y:S01]  /*35e0*/  R2UR UR42, R2 ;  /* 0x00000000022a72ca */ /* 0x000fe200000e0000 */
[----:B------:R-:W-:Y:S01]  /*35f0*/  IMAD.MOV.U32 R10, RZ, RZ, RZ ;  /* 0x000000ffff0a7224 */ /* 0x000fe200078e00ff */
[----:B------:R-:W-:Y:S01]  /*3600*/  UMOV UR45, URZ ;  /* 0x000000ff002d7c82 */ /* 0x000fe20008000000 */
[----:B------:R-:W-:Y:S01]  /*3610*/  UMOV UR39, URZ ;  /* 0x000000ff00277c82 */ /* 0x000fe20008000000 */
[----:B---3--:R-:W-:Y:S01]  /*3620*/  ULEA UR41, UR4, UR41, 0x18 ;  /* 0x0000002904297291 */ /* 0x008fe2000f8ec0ff */
[----:B------:R-:W-:Y:S01]  /*3630*/  UMOV UR62, 0x0 ;  /* 0x00000000003e7882 */ /* 0x000fe20000000000 */
[----:B------:R-:W-:-:S02]  /*3640*/  UMOV UR63, 0x4200910 ;  /* 0x04200910003f7882 */ /* 0x000fc40000000000 */
[----:B------:R-:W-:Y:S02]  /*3650*/  UIADD3 UR5, UPT, UPT, UR41, 0x8800, URZ ;  /* 0x0000880029057890 */ /* 0x000fe4000fffe0ff */
[----:B------:R-:W-:Y:S02]  /*3660*/  UIADD3 UR4, UPT, UPT, UR41, 0x18800, URZ ;  /* 0x0001880029047890 */ /* 0x000fe4000fffe0ff */
[----:B----4-:R-:W-:Y:S01]  /*3670*/  UIADD3 UR6, UPT, UPT, UR6, 0x3f, URZ ;  /* 0x0000003f06067890 */ /* 0x010fe2000fffe0ff */
[----:B--2---:R-:W2:Y:S01]  /*3680*/  LDS R0, [UR41+0x140] ;  /* 0x00014029ff007984 */ /* 0x004ea20008000800 */
[----:B------:R-:W-:Y:S02]  /*3690*/  USHF.R.U32.HI UR5, URZ, 0x4, UR5 ;  /* 0x00000004ff057899 */ /* 0x000fe40008011605 */
[----:B------:R-:W-:Y:S02]  /*36a0*/  USHF.R.S32.HI UR47, URZ, 0x1f, UR6 ;  /* 0x0000001fff2f7899 */ /* 0x000fe40008011406 */
[----:B------:R-:W-:-:S02]  /*36b0*/  USHF.R.U32.HI UR4, URZ, 0x4, UR4 ;  /* 0x00000004ff047899 */ /* 0x000fc40008011604 */
[----:B------:R-:W-:Y:S02]  /*36c0*/  ULEA.HI UR47, UR47, UR6, URZ, 0x6 ;  /* 0x000000062f2f7291 */ /* 0x000fe4000f8f30ff */
[----:B------:R-:W-:Y:S02]  /*36d0*/  ULOP3.LUT UR5, UR5, 0x3fff, URZ, 0xc0, !UPT ;  /* 0x00003fff05057892 */ /* 0x000fe4000f8ec0ff */
[----:B------:R-:W-:Y:S02]  /*36e0*/  USHF.R.S32.HI UR47, URZ, 0x6, UR47 ;  /* 0x00000006ff2f7899 */ /* 0x000fe4000801142f */
[----:B------:R-:W-:Y:S02]  /*36f0*/  ULOP3.LUT UR4, UR4, 0x3fff, URZ, 0xc0, !UPT ;  /* 0x00003fff04047892 */ /* 0x000fe4000f8ec0ff */
[----:B------:R-:W-:Y:S01]  /*3700*/  UISETP.LT.AND UP0, UPT, UR47, 0x1, UPT ;  /* 0x000000012f00788c */ /* 0x000fe2000bf01270 */
[----:B------:R-:W-:Y:S01]  /*3710*/  UMOV UR60, 0x0 ;  /* 0x00000000003c7882 */ /* 0x000fe20000000000 */
[----:B------:R-:W-:-:S02]  /*3720*/  UMOV UR61, 0x4200910 ;  /* 0x04200910003d7882 */ /* 0x000fc40000000000 */
[----:B------:R-:W-:Y:S01]  /*3730*/  USEL UR64, UR47, 0x1, !UP0 ;  /* 0x000000012f407887 */ /* 0x000fe2000c000000 */
[----:B------:R-:W-:Y:S01]  /*3740*/  UMOV UR58, 0x0 ;  /* 0x00000000003a7882 */ /* 0x000fe20000000000 */
[----:B------:R-:W-:Y:S01]  /*3750*/  UMOV UR59, 0x4200910 ;  /* 0x04200910003b7882 */ /* 0x000fe20000000000 */
[----:B------:R-:W-:Y:S01]  /*3760*/  UMOV UR56, 0x0 ;  /* 0x0000000000387882 */ /* 0x000fe20000000000 */
[----:B------:R-:W-:Y:S01]  /*3770*/  UMOV UR57, 0x4200910 ;  /* 0x0420091000397882 */ /* 0x000fe20000000000 */
[----:B------:R-:W-:Y:S01]  /*3780*/  UMOV UR54, 0x0 ;  /* 0x0000000000367882 */ /* 0x000fe20000000000 */
[----:B------:R-:W-:Y:S01]  /*3790*/  UMOV UR55, 0x4200910 ;  /* 0x0420091000377882 */ /* 0x000fe20000000000 */
[----:B------:R-:W-:Y:S01]  /*37a0*/  UMOV UR52, 0x0 ;  /* 0x0000000000347882 */ /* 0x000fe20000000000 */
[----:B------:R-:W-:Y:S01]  /*37b0*/  UMOV UR53, 0x4200910 ;  /* 0x0420091000357882 */ /* 0x000fe20000000000 */
[----:B------:R-:W-:Y:S02]  /*37c0*/  ULOP3.LUT UR43, UR5, 0x10000, URZ, 0xfc, !UPT ;  /* 0x00010000052b7892 */ /* 0x000fe4000f8efcff */
[----:B------:R-:W-:-:S02]  /*37d0*/  ULOP3.LUT UR44, UR4, 0x10000, URZ, 0xfc, !UPT ;  /* 0x00010000042c7892 */ /* 0x000fc4000f8efcff */
[----:B------:R-:W-:Y:S02]  /*37e0*/  UIADD3 UR64, UPT, UPT, -UR64, URZ, URZ ;  /* 0x000000ff40407290 */ /* 0x000fe4000fffe1ff */
[----:B-1----:R-:W-:Y:S01]  /*37f0*/  UISETP.GE.AND UP4, UPT, UR7, 0x1, UPT ;  /* 0x000000010700788c */ /* 0x002fe2000bf86270 */
[----:B------:R-:W-:Y:S01]  /*3800*/  UMOV UR50, 0x0 ;  /* 0x0000000000327882 */ /* 0x000fe20000000000 */
[----:B------:R-:W-:Y:S01]  /*3810*/  UMOV UR51, 0x4200910 ;  /* 0x0420091000337882 */ /* 0x000fe20000000000 */
[----:B------:R-:W-:Y:S01]  /*3820*/  UMOV UR48, 0x0 ;  /* 0x0000000000307882 */ /* 0x000fe20000000000 */
[----:B--2---:R-:W-:Y:S01]  /*3830*/  R2UR UR65, R0 ;  /* 0x00000000004172ca */ /* 0x004fe200000e0000 */
[----:B------:R-:W-:-:S14]  /*3840*/  UMOV UR49, 0x4200910 ;  /* 0x0420091000317882 */ /* 0x000fdc0000000000 */
.L_x_70:
[----:B------:R-:W-:Y:S02]  /*3850*/  LEA R0, R10, UR41, 0x3 ;  /* 0x000000290a007c11 */ /* 0x000fe4000f8e18ff */
[----:B------:R-:W-:Y:S02]  /*3860*/  SHF.L.U32 R5, R9, 0x1f, RZ ;  /* 0x0000001f09057819 */ /* 0x000fe400000006ff */
[----:B------:R-:W-:Y:S01]  /*3870*/  PLOP3.LUT P0, PT, PT, PT, UP4, 0x80, 0x8 ;  /* 0x000000000008781c */ /* 0x000fe20003f0f048 */
[----:B------:R-:W-:Y:S01]  /*3880*/  VIADD R3, R0, 0xa0 ;  /* 0x000000a000037836 */ /* 0x000fe20000000000 */
[----:B-1----:R-:W1:Y:S02]  /*3890*/  SYNCS.PHASECHK.TRANS64.TRYWAIT P1, [R0+URZ+0x90], R5 ;  /* 0x00009005000075a7 */ /* 0x002e6400080211ff */
[----:B-1-3--:R-:W-:Y:S09]  /*38a0*/  @!P1 BRA `(.L_x_64) ;  /* 0x0000005800ac9947 */ /* 0x00aff20003800000 */
.L_x_157:
[----:B------:R-:W-:Y:S01]  /*38b0*/  LEA R4, R10, UR41, 0x4 ;  /* 0x000000290a047c11 */ /* 0x000fe2000f8e20ff */
[----:B------:R-:W-:Y:S01]  /*38c0*/  @UP4 ULEA UR4, UR39, UR41, 0x3 ;  /* 0x0000002927044291 */ /* 0x000fe2000f8e18ff */
[----:B------:R-:W-:Y:S01]  /*38d0*/  PLOP3.LUT P2, PT, PT, PT, PT, 0x80, 0x8 ;  /* 0x000000000008781c */ /* 0x000fe20003f4f070 */
[----:B------:R-:W-:Y:S01]  /*38e0*/  ULEA UR46, UR45, UR41, 0x3 ;  /* 0x000000292d2e7291 */ /* 0x000fe2000f8e18ff */
[----:B------:R-:W-:Y:S02]  /*38f0*/  PRMT R3, RZ, 0x654, R3 ;  /* 0x00000654ff037816 */ /* 0x000fe40000000003 */
[----:B-1----:R-:W1:Y:S01]  /*3900*/  LDS.128 R4, [R4+0x120] ;  /* 0x0001200004047984 */ /* 0x002e620000000c00 */
[----:B------:R-:W-:Y:S02]  /*3910*/  @P0 SHF.L.U32 R2, R8, 0x1f, RZ ;  /* 0x0000001f08020819 */ /* 0x000fe400000006ff */
[----:B------:R-:W-:Y:S01]  /*3920*/  SHF.L.U32 R0, R11, 0x1f, RZ ;  /* 0x0000001f0b007819 */ /* 0x000fe200000006ff */
[----:B------:R-:W-:Y:S01]  /*3930*/  @!PT LDS RZ, [RZ] ;  /* 0x00000000fffff984 */ /* 0x000fe20000000800 */
[----:B------:R-:W-:Y:S01]  /*3940*/  @!PT LDS RZ, [RZ] ;  /* 0x00000000fffff984 */ /* 0x000fe20000000800 */
[----:B------:R-:W-:Y:S01]  /*3950*/  @!PT LDS RZ, [RZ] ;  /* 0x00000000fffff984 */ /* 0x000fe20000000800 */
[----:B------:R-:W-:Y:S01]  /*3960*/  @!PT LDS RZ, [RZ] ;  /* 0x00000000fffff984 */ /* 0x000fe20000000800 */
[----:B------:R2:W-:Y:S06]  /*3970*/  MEMBAR.ALL.CTA ;  /* 0x0000000000007992 */ /* 0x0005ec0000008000 */
[----:B--2---:R-:W2:Y:S02]  /*3980*/  FENCE.VIEW.ASYNC.S ;  /* 0x00000000000073c6 */ /* 0x004ea40000000000 */
[----:B--2---:R2:W-:Y:S01]  /*3990*/  SYNCS.ARRIVE.TRANS64.RED.A1T0 RZ, [R3+URZ], RZ ;  /* 0x000000ff03ff79a7 */ /* 0x0045e200081004ff */
[----:B------:R2:W3:Y:S01]  /*39a0*/  @P0 SYNCS.PHASECHK.TRANS64.TRYWAIT P2, [UR4], R2 ;  /* 0x00000002ff0005a7 */ /* 0x0004e20008041104 */
[----:B------:R-:W-:Y:S01]  /*39b0*/  ULEA.HI UR4, UR45, UR45, URZ, 0x1 ;  /* 0x0000002d2d047291 */ /* 0x000fe2000f8f08ff */
[----:B-1----:R-:W-:-:S03]  /*39c0*/  LOP3.LUT P1, RZ, R6, 0x1, RZ, 0xc0, !PT ;  /* 0x0000000106ff7812 */ /* 0x002fc6000782c0ff */
[----:B------:R-:W-:Y:S02]  /*39d0*/  USHF.L.U32 UR5, UR4, 0x6, URZ ;  /* 0x0000000604057899 */ /* 0x000fe400080006ff */
[----:B------:R-:W-:Y:S02]  /*39e0*/  ULOP3.LUT UR36, UR4, 0xffe, URZ, 0xc0, !UPT ;  /* 0x00000ffe04247892 */ /* 0x000fe4000f8ec0ff */
[----:B------:R-:W-:Y:S02]  /*39f0*/  ULOP3.LUT UR4, UR5, 0xffffff80, URZ, 0xc0, !UPT ;  /* 0xffffff8005047892 */ /* 0x000fe4000f8ec0ff */
[----:B------:R-:W-:Y:S02]  /*3a00*/  UIADD3 UR36, UPT, UPT, -UR36, UR45, URZ ;  /* 0x0000002d24247290 */ /* 0x000fe4000fffe1ff */
[----:B------:R-:W-:Y:S01]  /*3a10*/  UIADD3 UR4, UPT, UPT, UR65, UR4, URZ ;  /* 0x0000000441047290 */ /* 0x000fe2000fffe0ff */
[----:B------:R-:W1:Y:S03]  /*3a20*/  SYNCS.PHASECHK.TRANS64.TRYWAIT P0, [UR46+0xd0], R0 ;  /* 0x0000d000ff0075a7 */ /* 0x000e66000800112e */
[----:B------:R-:W-:Y:S01]  /*3a30*/  ULEA UR36, UR36, UR4, 0x14 ;  /* 0x0000000424247291 */ /* 0x000fe2000f8ea0ff */
[----:B-123--:R-:W-:Y:S11]  /*3a40*/  @!P0 BRA `(.L_x_65) ;  /* 0x0000005800588947 */ /* 0x00eff60003800000 */
.L_x_159:
[----:B------:R-:W-:Y:S01]  /*3a50*/  IADD3 R10, PT, PT, R10, 0x1, RZ ;  /* 0x000000010a0a7810 */ /* 0x000fe20007ffe0ff */
[----:B------:R-:W-:Y:S06]  /*3a60*/  BRA.U !UP4, `(.L_x_66) ;  /* 0x000000050c107547 */ /* 0x000fec000b800000 */
[----:B------:R-:W-:Y:S01]  /*3a70*/  UPLOP3.LUT UP2, UPT, UPT, UPT, UPT, 0x40, 0x4 ;  /* 0x000000000004789c */ /* 0x000fe20003f4e870 */
[----:B------:R-:W-:Y:S01]  /*3a80*/  UMOV UR38, UR64 ;  /* 0x0000004000267c82 */ /* 0x000fe20008000000 */
[----:B------:R-:W-:Y:S01]  /*3a90*/  UMOV UR37, UR47 ;  /* 0x0000002f00257c82 */ /* 0x000fe20008000000 */
[----:B------:R-:W-:-:S08]  /*3aa0*/  UMOV UR5, UR39 ;  /* 0x0000002700057c82 */ /* 0x000fd00008000000 */
.L_x_69:
[----:B------:R-:W-:Y:S02]  /*3ab0*/  UIADD3 UR38, UPT, UPT, UR38, 0x1, URZ ;  /* 0x0000000126267890 */ /* 0x000fe4000fffe0ff */
[----:B------:R-:W-:Y:S02]  /*3ac0*/  ULEA UR7, UR5, UR41, 0x3 ;  /* 0x0000002905077291 */ /* 0x000fe4000f8e18ff */
[----:B------:R-:W-:Y:S01]  /*3ad0*/  UISETP.NE.AND UP3, UPT, UR38, URZ, UPT ;  /* 0x000000ff2600728c */ /* 0x000fe2000bf65270 */
[----:B--23--:R-:W-:Y:S10]  /*3ae0*/  @P2 BRA `(.L_x_67) ;  /* 0x00000000000c2947 */ /* 0x00cff40003800000 */
[----:B-1----:R-:W-:Y:S04]  /*3af0*/  SHF.L.U32 R3, R8, 0x1f, RZ ;  /* 0x0000001f08037819 */ /* 0x002fe800000006ff */
[----:B------:R-:W1:Y:S02]  /*3b00*/  SYNCS.PHASECHK.TRANS64.TRYWAIT P0, [UR7], R3 ;  /* 0x00000003ff0075a7 */ /* 0x000e640008001107 */
[----:B-1----:R-:W-:Y:S05]  /*3b10*/  @!P0 BRA `(.L_x_68) ;  /* 0x00000058003c8947 */ /* 0x002fea0003800000 */
.L_x_67:
[----:B------:R-:W-:Y:S01]  /*3b20*/  UISETP.NE.AND UP0, UPT, UR37, 0x1, UPT ;  /* 0x000000012500788c */ /* 0x000fe2000bf05270 */
[----:B------:R-:W-:Y:S01]  /*3b30*/  PLOP3.LUT P2, PT, PT, PT, PT, 0x80, 0x8 ;  /* 0x000000000008781c */ /* 0x000fe20003f4f070 */
[----:B------:R-:W-:Y:S02]  /*3b40*/  UIADD3 UR4, UPT, UPT, UR5, 0x1, URZ ;  /* 0x0000000105047890 */ /* 0x000fe4000fffe0ff */
[----:B------:R-:W-:Y:S02]  /*3b50*/  UIADD3 UR40, UPT, UPT, UR7, 0x20, URZ ;  /* 0x0000002007287890 */ /* 0x000fe4000fffe0ff */
[----:B------:R-:W-:Y:S01]  /*3b60*/  UISETP.NE.AND UP1, UPT, UR4, 0x4, UPT ;  /* 0x000000040400788c */ /* 0x000fe2000bf25270 */
[----:B------:R-:W-:Y:S01]  /*3b70*/  PLOP3.LUT P0, PT, PT, PT, UP0, 0x80, 0x8 ;  /* 0x000000000008781c */ /* 0x000fe20003f0f008 */
[----:B------:R-:W-:Y:S02]  /*3b80*/  UIADD3 UR37, UPT, UPT, UR37, -0x1, URZ ;  /* 0xffffffff25257890 */ /* 0x000fe4000fffe0ff */
[----:B------:R-:W-:Y:S02]  /*3b90*/  USEL UR6, URZ, 0x1, UP1 ;  /* 0x00000001ff067887 */ /* 0x000fe40008800000 */
[----:B------:R-:W-:Y:S01]  /*3ba0*/  USEL UR39, UR4, URZ, UP1 ;  /* 0x000000ff04277287 */ /* 0x000fe20008800000 */
[----:B------:R-:W-:Y:S01]  /*3bb0*/  UMOV UR7, 0x40004040 ;  /* 0x4000404000077882 */ /* 0x000fe20000000000 */
[----:B------:R-:W-:Y:S02]  /*3bc0*/  UMOV UR35, 0x40004040 ;  /* 0x4000404000237882 */ /* 0x000fe40000000000 */
[----:B------:R-:W-:Y:S01]  /*3bd0*/  @UP0 ULEA UR4, UR39, UR41, 0x3 ;  /* 0x0000002927040291 */ /* 0x000fe2000f8e18ff */
[----:B------:R-:W-:Y:S01]  /*3be0*/  LOP3.LUT R8, R8, UR6, RZ, 0x3c, !PT ;  /* 0x0000000608087c12 */ /* 0x000fe2000f8e3cff */
[----:B------:R-:W-:Y:S01]  /*3bf0*/  ULEA UR6, UR5, UR44, 0xb ;  /* 0x0000002c05067291 */ /* 0x000fe2000f8e58ff */
[----:B------:R-:W-:Y:S02]  /*3c00*/  UMOV UR33, 0x40004040 ;  /* 0x4000404000217882 */ /* 0x000fe40000000000 */
[----:B-1----:R-:W-:Y:S01]  /*3c10*/  @P0 SHF.L.U32 R0, R8, 0x1f, RZ ;  /* 0x0000001f08000819 */ /* 0x002fe200000006ff */
[----:B------:R-:W-:Y:S02]  /*3c20*/  UIADD3 UR34, UPT, UPT, UR6, 0x2, URZ ;  /* 0x0000000206227890 */ /* 0x000fe4000fffe0ff */
[----:B------:R-:W-:Y:S01]  /*3c30*/  UIADD3 UR30, UPT, UPT, UR6, 0x4, URZ ;  /* 0x00000004061e7890 */ /* 0x000fe2000fffe0ff */
[----:B------:R2:W3:Y:S01]  /*3c40*/  @P0 SYNCS.PHASECHK.TRANS64.TRYWAIT P2, [UR4], R0 ;  /* 0x00000000ff0005a7 */ /* 0x0004e20008041104 */
[----:B------:R-:W-:Y:S02]  /*3c50*/  ULEA UR4, UR5, UR43, 0xa ;  /* 0x0000002b05047291 */ /* 0x000fe4000f8e50ff */
[----:B------:R-:W-:Y:S02]  /*3c60*/  UIADD3 UR26, UPT, UPT, UR6, 0x6, URZ ;  /* 0x00000006061a7890 */ /* 0x000fe4000fffe0ff */
        /* <DEDUP_REMOVED lines=10> */
[----:B------:R-:W-:Y:S01]  /*3d10*/  UIADD3 UR8, UPT, UPT, UR4, 0x206, URZ ;  /* 0x0000020604087890 */ /* 0x000fe2000fffe0ff */
[----:B------:R-:W-:Y:S01]  /*3d20*/  UMOV UR5, 0x40004040 ;  /* 0x4000404000057882 */ /* 0x000fe20000000000 */
[----:B------:R-:W-:Y:S01]  /*3d30*/  UMOV UR31, 0x40004040 ;  /* 0x40004040001f7882 */ /* 0x000fe20000000000 */
[----:B------:R1:W-:Y:S01]  /*3d40*/  UTCHMMA gdesc[UR4], gdesc[UR6], tmem[UR36], tmem[UR62], idesc[UR63], UP2 ;  /* 0x00ff3e06040075ea */ /* 0x0003e20009000024 */
[----:B------:R-:W-:Y:S01]  /*3d50*/  UPLOP3.LUT UP2, UPT, UPT, UPT, UPT, 0x80, 0x8 ;  /* 0x000000000008789c */ /* 0x000fe20003f4f070 */
[----:B------:R2:W-:Y:S01]  /*3d60*/  UTCHMMA gdesc[UR32], gdesc[UR34], tmem[UR36], tmem[UR60], idesc[UR61], UPT ;  /* 0x00ff3c22200075ea */ /* 0x0005e2000b800024 */
[----:B------:R-:W-:Y:S01]  /*3d70*/  UMOV UR29, 0x40004040 ;  /* 0x40004040001d7882 */ /* 0x000fe20000000000 */
[----:B------:R-:W-:Y:S01]  /*3d80*/  UMOV UR27, 0x40004040 ;  /* 0x40004040001b7882 */ /* 0x000fe20000000000 */
        /* <DEDUP_REMOVED lines=12> */
[----:B------:R-:W-:Y:S01]  /*3e50*/  UMOV UR9, 0x40004040 ;  /* 0x4000404000097882 */ /* 0x000fe20000000000 */
[----:B------:R2:W-:Y:S01]  /*3e60*/  UTCHMMA gdesc[UR12], gdesc[UR14], tmem[UR36], tmem[UR50], idesc[UR51], UPT ;  /* 0x00ff320e0c0075ea */ /* 0x0005e2000b800024 */
[----:B------:R2:W-:Y:S01]  /*3e70*/  UTCHMMA gdesc[UR8], gdesc[UR10], tmem[UR36], tmem[UR48], idesc[UR49], UPT ;  /* 0x00ff300a080075ea */ /* 0x0005e2000b800024 */
[----:B------:R2:W-:Y:S01]  /*3e80*/  UTCBAR.MULTICAST [UR40], URZ, UR42 ;  /* 0x000000ff280073e9 */ /* 0x0005e2000800082a */
[----:B-1----:R-:W-:Y:S01]  /*3e90*/  UMOV UR5, UR39 ;  /* 0x0000002700057c82 */ /* 0x002fe20008000000 */
[----:B------:R-:W-:Y:S05]  /*3ea0*/  BRA.U UP3, `(.L_x_69) ;  /* 0xfffffffd03007547 */ /* 0x000fea000b83ffff */
.L_x_66:
[----:B------:R-:W-:Y:S01]  /*3eb0*/  UIADD3 UR4, UPT, UPT, UR45, 0x1, URZ ;  /* 0x000000012d047890 */ /* 0x000fe2000fffe0ff */
[C---:B------:R-:W-:Y:S01]  /*3ec0*/  ISETP.NE.AND P0, PT, R10.reuse, 0x2, PT ;  /* 0x000000020a00780c */ /* 0x040fe20003f05270 */
[----:B------:R-:W-:Y:S02]  /*3ed0*/  UIADD3 UR5, UPT, UPT, UR46, 0xb0, URZ ;  /* 0x000000b02e057890 */ /* 0x000fe4000fffe0ff */
[----:B------:R-:W-:Y:S01]  /*3ee0*/  UISETP.NE.AND UP0, UPT, UR4, 0x4, UPT ;  /* 0x000000040400788c */ /* 0x000fe2000bf05270 */
[----:B-12---:R-:W-:Y:S02]  /*3ef0*/  SEL R0, RZ, 0x1, P0 ;  /* 0x00000001ff007807 */ /* 0x006fe40000000000 */
[----:B------:R-:W-:Y:S01]  /*3f00*/  SEL R10, R10, RZ, P0 ;  /* 0x000000ff0a0a7207 */ /* 0x000fe20000000000 */
[----:B------:R-:W-:Y:S01]  /*3f10*/  USEL UR6, URZ, 0x1, UP0 ;  /* 0x00000001ff067887 */ /* 0x000fe20008000000 */
[----:B------:R-:W-:Y:S01]  /*3f20*/  LOP3.LUT R9, R9, R0, RZ, 0x3c, !PT ;  /* 0x0000000009097212 */ /* 0x000fe200078e3cff */
[----:B------:R-:W-:Y:S01]  /*3f30*/  USEL UR45, UR4, URZ, UP0 ;  /* 0x000000ff042d7287 */ /* 0x000fe20008000000 */
[----:B------:R1:W-:Y:S03]  /*3f40*/  UTCBAR [UR5], URZ ;  /* 0x000000ff050073e9 */ /* 0x0003e600080000ff */
[----:B------:R-:W-:Y:S01]  /*3f50*/  LOP3.LUT R11, R11, UR6, RZ, 0x3c, !PT ;  /* 0x000000060b0b7c12 */ /* 0x000fe2000f8e3cff */
[----:B------:R-:W-:Y:S07]  /*3f60*/  @P1 BRA `(.L_x_70) ;  /* 0xfffffff800381947 */ /* 0x000fee000383ffff */
[----:B------:R-:W2:Y:S01]  /*3f70*/  S2UR UR8, SR_CgaCtaId ;  /* 0x00000000000879c3 */ /* 0x000ea20000008800 */
[----:B------:R-:W-:Y:S01]  /*3f80*/  ELECT P0, URZ, PT ;  /* 0x0000000000ff782f */ /* 0x000fe20003800000 */
[----:B------:R-:W-:Y:S01]  /*3f90*/  IMAD.MOV.U32 R0, RZ, RZ, 0x1 ;  /* 0x00000001ff007424 */ /* 0x000fe200078e00ff */
[----:B------:R-:W-:Y:S01]  /*3fa0*/  UIADD3 UR41, UPT, UPT, UR41, 0xd0, URZ ;  /* 0x000000d029297890 */ /* 0x000fe2000fffe0ff */
[----:B------:R-:W-:Y:S01]  /*3fb0*/  SHF.L.U32 R3, R11, 0x1f, RZ ;  /* 0x0000001f0b037819 */ /* 0x000fe200000006ff */
[----:B------:R-:W-:-:S03]  /*3fc0*/  UMOV UR4, 0x40 ;  /* 0x0000004000047882 */ /* 0x000fc60000000000 */
[----:B------:R-:W-:Y:S01]  /*3fd0*/  UVIRTCOUNT.DEALLOC.SMPOOL 0x80 ;  /* 0x000000800000784c */ /* 0x000fe20000000000 */
[----:B--2---:R-:W-:Y:S02]  /*3fe0*/  ULEA UR8, UR8, UR4, 0x18 ;  /* 0x0000000408087291 */ /* 0x004fe4000f8ec0ff */
[----:B------:R-:W-:-:S07]  /*3ff0*/  ULEA UR4, UR45, UR41, 0x3 ;  /* 0x000000292d047291 */ /* 0x000fce000f8e18ff */
[----:B------:R2:W-:Y:S02]  /*4000*/  @P0 STS.U8 [UR8+0x1c], R0 ;  /* 0x00001c00ff000988 */ /* 0x0005e40008000008 */
[----:B------:R-:W4:Y:S02]  /*4010*/  SYNCS.PHASECHK.TRANS64.TRYWAIT P0, [UR4], R3 ;  /* 0x00000003ff0075a7 */ /* 0x000f240008001104 */
[----:B--2-4-:R-:W-:Y:S05]  /*4020*/  @!P0 BRA `(.L_x_71) ;  /* 0x0000005400108947 */ /* 0x014fea0003800000 */
.L_x_162:
[----:B------:R-:W-:-:S04]  /*4030*/  UIADD3 UR4, UPT, UPT, UR45, 0x1, URZ ;  /* 0x000000012d047890 */ /* 0x000fc8000fffe0ff */
[----:B------:R-:W-:-:S04]  /*4040*/  UISETP.NE.AND UP0, UPT, UR4, 0x4, UPT ;  /* 0x000000040400788c */ /* 0x000fc8000bf05270 */
[----:B------:R-:W-:Y:S02]  /*4050*/  USEL UR6, URZ, 0x1, UP0 ;  /* 0x00000001ff067887 */ /* 0x000fe40008000000 */
[----:B------:R-:W-:-:S04]  /*4060*/  USEL UR4, UR4, URZ, UP0 ;  /* 0x000000ff04047287 */ /* 0x000fc80008000000 */
[----:B-1----:R-:W-:Y:S01]  /*4070*/  ULEA UR5, UR4, UR41, 0x3 ;  /* 0x0000002904057291 */ /* 0x002fe2000f8e18ff */
[----:B------:R-:W-:-:S04]  /*4080*/  LOP3.LUT R2, R11, UR6, RZ, 0x3c, !PT ;  /* 0x000000060b027c12 */ /* 0x000fc8000f8e3cff */
[----:B--2---:R-:W-:-:S04]  /*4090*/  SHF.L.U32 R3, R2, 0x1f, RZ ;  /* 0x0000001f02037819 */ /* 0x004fc800000006ff */
[----:B------:R-:W1:Y:S02]  /*40a0*/  SYNCS.PHASECHK.TRANS64.TRYWAIT P0, [UR5], R3 ;  /* 0x00000003ff0075a7 */ /* 0x000e640008001105 */
[----:B-1----:R-:W-:Y:S05]  /*40b0*/  @!P0 BRA `(.L_x_72) ;  /* 0x0000005400048947 */ /* 0x002fea0003800000 */
.L_x_164:
        /* <DEDUP_REMOVED lines=9> */
.L_x_166:
[----:B------:R-:W-:-:S04]  /*4150*/  UIADD3 UR4, UPT, UPT, UR4, 0x1, URZ ;  /* 0x0000000104047890 */ /* 0x000fc8000fffe0ff */
[----:B------:R-:W-:-:S04]  /*4160*/  UISETP.NE.AND UP0, UPT, UR4, 0x4, UPT ;  /* 0x000000040400788c */ /* 0x000fc8000bf05270 */
[----:B------:R-:W-:Y:S02]  /*4170*/  USEL UR5, URZ, 0x1, UP0 ;  /* 0x00000001ff057887 */ /* 0x000fe40008000000 */
[----:B------:R-:W-:-:S04]  /*4180*/  USEL UR4, UR4, URZ, UP0 ;  /* 0x000000ff04047287 */ /* 0x000fc80008000000 */
[----:B------:R-:W-:Y:S01]  /*4190*/  ULEA UR4, UR4, UR41, 0x3 ;  /* 0x0000002904047291 */ /* 0x000fe2000f8e18ff */
[----:B-1----:R-:W-:-:S04]  /*41a0*/  LOP3.LUT R3, R2, UR5, RZ, 0x3c, !PT ;  /* 0x0000000502037c12 */ /* 0x002fc8000f8e3cff */
[----:B------:R-:W-:-:S04]  /*41b0*/  SHF.L.U32 R3, R3, 0x1f, RZ ;  /* 0x0000001f03037819 */ /* 0x000fc800000006ff */
[----:B------:R-:W1:Y:S02]  /*41c0*/  SYNCS.PHASECHK.TRANS64.TRYWAIT P0, [UR4], R3 ;  /* 0x00000003ff0075a7 */ /* 0x000e640008001104 */
[----:B-1----:R-:W-:Y:S05]  /*41d0*/  @!P0 BRA `(.L_x_74) ;  /* 0x0000005000ec8947 */ /* 0x002fea0003800000 */
.L_x_168:
[----:B------:R-:W-:Y:S01]  /*41e0*/  NOP ;  /* 0x0000000000007918 */ /* 0x000fe20000000000 */
[----:B-1----:R-:W1:Y:S01]  /*41f0*/  LDS R0, [UR8+0x14] ;  /* 0x00001408ff007984 */ /* 0x002e620008000800 */
[----:B------:R-:W-:Y:S01]  /*4200*/  ULOP3.LUT UR4, UR65, 0xffff, URZ, 0xc0, !UPT ;  /* 0x0000ffff41047892 */ /* 0x000fe2000f8ec0ff */
[----:B------:R-:W-:Y:S01]  /*4210*/  UMOV UR5, 0xffff ;  /* 0x0000ffff00057882 */ /* 0x000fe20000000000 */
[----:B------:R-:W-:Y:S02]  /*4220*/  UMOV UR6, 0x1 ;  /* 0x0000000100067882 */ /* 0x000fe40000000000 */
[----:B------:R-:W-:-:S04]  /*4230*/  USHF.R.U32.HI UR4, URZ, 0x5, UR4 ;  /* 0x00000005ff047899 */ /* 0x000fc80008011604 */
[----:B------:R-:W-:Y:S02]  /*4240*/  USHF.L.U32 UR5, UR5, UR4, URZ ;  /* 0x0000000405057299 */ /* 0x000fe400080006ff */
[----:B------:R-:W-:-:S04]  /*4250*/  USHF.L.U32 UR4, UR6, UR4, URZ ;  /* 0x0000000406047299 */ /* 0x000fc800080006ff */
[----:B-1----:R-:W-:-:S04]  /*4260*/  LOP3.LUT R0, R0, UR5, RZ, 0xc0, !PT ;  /* 0x0000000500007c12 */ /* 0x002fc8000f8ec0ff */
[----:B------:R-:W-:-:S13]  /*4270*/  ISETP.NE.AND P0, PT, R0, UR5, PT ;  /* 0x0000000500007c0c */ /* 0x000fda000bf05270 */
[----:B------:R-:W-:Y:S05]  /*4280*/  @P0 BRA `(.L_x_75) ;  /* 0x0000000000580947 */ /* 0x000fea0003800000 */
[----:B------:R-:W1:Y:S02]  /*4290*/  LDS R0, [UR8+0x18] ;  /* 0x00001808ff007984 */ /* 0x000e640008000800 */
[----:B-1----:R-:W-:-:S04]  /*42a0*/  LOP3.LUT R0, R0, UR4, RZ, 0xc0, !PT ;  /* 0x0000000400007c12 */ /* 0x002fc8000f8ec0ff */
[----:B------:R-:W-:-:S13]  /*42b0*/  ISETP.NE.AND P0, PT, R0, UR4, PT ;  /* 0x0000000400007c0c */ /* 0x000fda000bf05270 */
[----:B------:R-:W-:Y:S05]  /*42c0*/  @P0 BRA `(.L_x_76) ;  /* 0x00000000003c0947 */ /* 0x000fea0003800000 */
[----:B------:R-:W1:Y:S01]  /*42d0*/  S2R R2, SR_LANEID ;  /* 0x0000000000027919 */ /* 0x000e620000000000 */
[----:B------:R-:W-:Y:S01]  /*42e0*/  ULOP3.LUT UR5, URZ, UR5, URZ, 0x33, !UPT ;  /* 0x00000005ff057292 */ /* 0x000fe2000f8e33ff */
[----:B------:R-:W-:Y:S01]  /*42f0*/  LOP3.LUT R4, RZ, UR4, RZ, 0x33, !PT ;  /* 0x00000004ff047c12 */ /* 0x000fe2000f8e33ff */
[----:B------:R-:W-:Y:S02]  /*4300*/  VOTEU.ANY UR4, UPT, PT ;  /* 0x0000000000047886 */ /* 0x000fe400038e0100 */
[----:B------:R-:W-:Y:S01]  /*4310*/  UFLO.U32 UR4, UR4 ;  /* 0x00000004000472bd */ /* 0x000fe200080e0000 */
[----:B------:R-:W2:Y:S01]  /*4320*/  REDUX UR6, R4 ;  /* 0x00000000040673c4 */ /* 0x000ea20000000000 */
[----:B------:R-:W-:-:S06]  /*4330*/  IMAD.U32 R0, RZ, RZ, UR5 ;  /* 0x00000005ff007e24 */ /* 0x000fcc000f8e00ff */
[----:B------:R4:W-:Y:S01]  /*4340*/  UTCATOMSWS.AND URZ, UR5 ;  /* 0x0000000500ff79e3 */ /* 0x0009e20008000000 */
[----:B------:R-:W3:Y:S01]  /*4350*/  REDUX UR7, R0 ;  /* 0x00000000000773c4 */ /* 0x000ee20000000000 */
[----:B-1----:R-:W-:Y:S01]  /*4360*/  ISETP.EQ.U32.AND P0, PT, R2, UR4, PT ;  /* 0x0000000402007c0c */ /* 0x002fe2000bf02070 */
[----:B--2---:R-:W-:Y:S01]  /*4370*/  IMAD.U32 R2, RZ, RZ, UR6 ;  /* 0x00000006ff027e24 */ /* 0x004fe2000f8e00ff */
[----:B---3--:R-:W-:-:S11]  /*4380*/  MOV R3, UR7 ;  /* 0x0000000700037c02 */ /* 0x008fd60008000f00 */
[----:B------:R4:W-:Y:S04]  /*4390*/  @P0 ATOMS.AND RZ, [UR8+0x14], R3 ;  /* 0x00001403ffff098c */ /* 0x0009e8000a800008 */
[----:B------:R4:W-:Y:S01]  /*43a0*/  @P0 ATOMS.AND RZ, [UR8+0x18], R2 ;  /* 0x00001802ffff098c */ /* 0x0009e2000a800008 */
[----:B------:R-:W-:Y:S05]  /*43b0*/  BRA `(.L_x_77) ;  /* 0x0000000000147947 */ /* 0x000fea0003800000 */
.L_x_76:
[----:B------:R-:W-:Y:S02]  /*43c0*/  MOV R2, 0x43e0 ;  /* 0x000043e000027802 */ /* 0x000fe40000000f00 */
[----:B---3-5:R-:W-:Y:S05]  /*43d0*/  CALL.REL.NOINC `($__internal_0_$__cuda_sm10x_tcgen05_guardrail_trap_col_being_dealloced_not_returned_by_alloc) ;  /* 0x0000005400d47944 */ /* 0x028fea0003c00000 */
[----:B------:R-:W-:Y:S05]  /*43e0*/  BRA `(.L_x_77) ;  /* 0x0000000000087947 */ /* 0x000fea0003800000 */
.L_x_75:
[----:B------:R-:W-:Y:S02]  /*43f0*/  MOV R2, 0x4410 ;  /* 0x0000441000027802 */ /* 0x000fe40000000f00 */
[----:B---3-5:R-:W-:Y:S05]  /*4400*/  CALL.REL.NOINC `($__internal_2_$__cuda_sm10x_tcgen05_guardrail_trap_unallocated_columns_being_dealloced) ;  /* 0x0000005400e07944 */ /* 0x028fea0003c00000 */
.L_x_77:
[----:B------:R-:W-:Y:S01]  /*4410*/  NOP ;  /* 0x0000000000007918 */ /* 0x000fe20000000000 */
[----:B----4-:R-:W-:Y:S05]  /*4420*/  EXIT ;  /* 0x000000000000794d */ /* 0x010fea0003800000 */
.L_x_59:
[----:B------:R-:W-:-:S09]  /*4430*/  UISETP.NE.OR UP0, UPT, UR17, 0x3, !UP5 ;  /* 0x000000031100788c */ /* 0x000fd2000ef05670 */
[----:B------:R-:W-:Y:S05]  /*4440*/  BRA.U UP0, `(.L_x_78) ;  /* 0x0000001100547547 */ /* 0x000fea000b800000 */
[----:B------:R-:W2:Y:S01]  /*4450*/  LDCU UR31, c[0x0][0x370] ;  /* 0x00006e00ff1f77ac */ /* 0x000ea20008000800 */
[----:B------:R-:W3:Y:S01]  /*4460*/  LDC.64 R16, c[0x0][0x348] ;  /* 0x0000d200ff107b82 */ /* 0x000ee20000000a00 */
[----:B------:R-:W-:Y:S02]  /*4470*/  HFMA2 R13, -RZ, RZ, 0, 0 ;  /* 0x00000000ff0d7431 */ /* 0x000fe400000001ff */
[----:B------:R-:W-:Y:S01]  /*4480*/  IMAD.MOV.U32 R15, RZ, RZ, 0x1 ;  /* 0x00000001ff0f7424 */ /* 0x000fe200078e00ff */
[----:B------:R-:W2:Y:S01]  /*4490*/  LDCU.128 UR44, c[0x0][0xb10] ;  /* 0x00016200ff2c77ac */ /* 0x000ea20008000c00 */
[----:B------:R-:W-:Y:S01]  /*44a0*/  IMAD.MOV.U32 R14, RZ, RZ, RZ ;  /* 0x000000ffff0e7224 */ /* 0x000fe200078e00ff */
[----:B------:R-:W-:Y:S01]  /*44b0*/  MOV R7, 0x2000 ;  /* 0x0000200000077802 */ /* 0x000fe20000000f00 */
[----:B------:R-:W4:Y:S01]  /*44c0*/  LDCU UR30, c[0x0][0x374] ;  /* 0x00006e80ff1e77ac */ /* 0x000f220008000800 */
[----:B------:R-:W1:Y:S01]  /*44d0*/  LDC.64 R2, c[0x0][0x888] ;  /* 0x00022200ff027b82 */ /* 0x000e620000000a00 */
[----:B------:R-:W4:Y:S01]  /*44e0*/  LDCU UR15, c[0x0][0xb0c] ;  /* 0x00016180ff0f77ac */ /* 0x000f220008000800 */
[----:B------:R-:W3:Y:S06]  /*44f0*/  LDCU UR41, c[0x0][0xb20] ;  /* 0x00016400ff2977ac */ /* 0x000eec0008000800 */
[----:B------:R-:W1:Y:S01]  /*4500*/  LDC.64 R4, c[0x0][0x890] ;  /* 0x00022400ff047b82 */ /* 0x000e620000000a00 */
[----:B------:R-:W3:Y:S01]  /*4510*/  LDCU UR4, c[0x0][0xb30] ;  /* 0x00016600ff0477ac */ /* 0x000ee20008000800 */
[----:B------:R-:W-:Y:S01]  /*4520*/  UMOV UR21, 0x400 ;  /* 0x0000040000157882 */ /* 0x000fe20000000000 */
[----:B--2---:R-:W-:-:S02]  /*4530*/  UIMAD.WIDE.U32 UR6, UR31, UR44, URZ ;  /* 0x0000002c1f0672a5 */ /* 0x004fc4000f8e00ff */
[----:B----4-:R-:W-:Y:S02]  /*4540*/  UIMAD.WIDE.U32 UR8, UR30, UR47, URZ ;  /* 0x0000002f1e0872a5 */ /* 0x010fe4000f8e00ff */
[----:B------:R-:W-:Y:S02]  /*4550*/  ULEA UR21, UR52, UR21, 0x18 ;  /* 0x0000001534157291 */ /* 0x000fe4000f8ec0ff */
[----:B------:R-:W-:Y:S02]  /*4560*/  UPLOP3.LUT UP3, UPT, UPT, UPT, UPT, 0x40, 0x4 ;  /* 0x000000000004789c */ /* 0x000fe40003f6e870 */
[----:B------:R-:W-:Y:S01]  /*4570*/  UIADD3 UR37, UPT, UPT, UR21, 0x58, URZ ;  /* 0x0000005815257890 */ /* 0x000fe2000fffe0ff */
[----:B------:R-:W-:Y:S01]  /*4580*/  UMOV UR6, UR7 ;  /* 0x0000000700067c82 */ /* 0x000fe20008000000 */
[----:B------:R-:W-:Y:S01]  /*4590*/  UMOV UR38, UR9 ;  /* 0x0000000900267c82 */ /* 0x000fe20008000000 */
[----:B------:R-:W-:Y:S02]  /*45a0*/  UISETP.GE.AND UP0, UPT, UR42, 0x1, UPT ;  /* 0x000000012a00788c */ /* 0x000fe4000bf06270 */
[----:B------:R-:W-:Y:S01]  /*45b0*/  UISETP.NE.AND UP4, UPT, UR42, 0x1, UPT ;  /* 0x000000012a00788c */ /* 0x000fe2000bf85270 */
[----:B------:R-:W2:Y:S01]  /*45c0*/  LDCU.64 UR22, c[0x0][0xb28] ;  /* 0x00016500ff1677ac */ /* 0x000ea20008000a00 */
[----:B------:R-:W-:-:S02]  /*45d0*/  UISETP.NE.AND UP6, UPT, UR15, 0x1, UPT ;  /* 0x000000010f00788c */ /* 0x000fc4000bfc5270 */
[----:B------:R-:W-:Y:S02]  /*45e0*/  UISETP.NE.AND UP5, UPT, UR46, 0x1, UPT ;  /* 0x000000012e00788c */ /* 0x000fe4000bfa5270 */
[----:B------:R-:W-:Y:S02]  /*45f0*/  UIADD3 UR33, UPT, UPT, UR21, 0x40, URZ ;  /* 0x0000004015217890 */ /* 0x000fe4000fffe0ff */
[----:B------:R-:W-:Y:S02]  /*4600*/  UIADD3 UR25, UPT, UPT, UR21, 0x48, URZ ;  /* 0x0000004815197890 */ /* 0x000fe4000fffe0ff */
[----:B------:R-:W-:Y:S02]  /*4610*/  UIADD3 UR17, UPT, UPT, UR21, 0x50, URZ ;  /* 0x0000005015117890 */ /* 0x000fe4000fffe0ff */
[----:B------:R-:W-:Y:S02]  /*4620*/  UPRMT UR37, UR52, 0x654, UR37 ;  /* 0x0000065434257896 */ /* 0x000fe40008000025 */
[----:B------:R-:W-:-:S02]  /*4630*/  USHF.R.U32.HI UR39, URZ, UR45, UR6 ;  /* 0x0000002dff277299 */ /* 0x000fc40008011606 */
[----:B---3--:R-:W-:Y:S02]  /*4640*/  USHF.R.U32.HI UR38, URZ, UR41, UR38 ;  /* 0x00000029ff267299 */ /* 0x008fe40008011626 */
[----:B------:R-:W-:-:S11]  /*4650*/  UISETP.NE.AND UP2, UPT, UR4, 0x1, UPT ;  /* 0x000000010400788c */ /* 0x000fd6000bf45270 */
.L_x_89:
[C---:B------:R-:W-:Y:S02]  /*4660*/  LEA R12, R14.reuse, UR21, 0x3 ;  /* 0x000000150e0c7c11 */ /* 0x040fe4000f8e18ff */
[----:B------:R-:W-:Y:S02]  /*4670*/  SHF.L.U32 R9, R13, 0x1f, RZ ;  /* 0x0000001f0d097819 */ /* 0x000fe400000006ff */
[----:B------:R-:W-:Y:S02]  /*4680*/  LEA R10, R14, UR21, 0x4 ;  /* 0x000000150e0a7c11 */ /* 0x000fe4000f8e20ff */
[----:B---3--:R-:W3:Y:S02]  /*4690*/  SYNCS.PHASECHK.TRANS64.TRYWAIT P0, [R12+URZ+0x90], R9 ;  /* 0x000090090c0075a7 */ /* 0x008ee400080011ff */
[----:B---3--:R-:W-:Y:S05]  /*46a0*/  @!P0 BRA `(.L_x_79) ;  /* 0x0000004c00d08947 */ /* 0x008fea0003800000 */
.L_x_169:
[----:B---3--:R-:W3:Y:S01]  /*46b0*/  LDS.128 R8, [R10+0x120] ;  /* 0x000120000a087984 */ /* 0x008ee20000000c00 */
[----:B------:R-:W-:Y:S01]  /*46c0*/  UISETP.GE.AND UP0, UPT, UR42, 0x1, UPT ;  /* 0x000000012a00788c */ /* 0x000fe2000bf06270 */
[----:B------:R-:W-:Y:S01]  /*46d0*/  @!PT LDS RZ, [RZ] ;  /* 0x00000000fffff984 */ /* 0x000fe20000000800 */
[----:B------:R-:W-:Y:S01]  /*46e0*/  @!PT LDS RZ, [RZ] ;  /* 0x00000000fffff984 */ /* 0x000fe20000000800 */
[----:B------:R-:W-:Y:S01]  /*46f0*/  @!PT LDS RZ, [RZ] ;  /* 0x00000000fffff984 */ /* 0x000fe20000000800 */
[----:B------:R-:W-:Y:S01]  /*4700*/  @!PT LDS RZ, [RZ] ;  /* 0x00000000fffff984 */ /* 0x000fe20000000800 */
[----:B------:R4:W-:Y:S06]  /*4710*/  MEMBAR.ALL.CTA ;  /* 0x0000000000007992 */ /* 0x0009ec0000008000 */
[----:B----4-:R-:W4:Y:S01]  /*4720*/  FENCE.VIEW.ASYNC.S ;  /* 0x00000000000073c6 */ /* 0x010f220000000000 */
[----:B---3--:R-:W-:Y:S11]  /*4730*/  LOP3.LUT P0, RZ, R10, 0x1, RZ, 0xc0, !PT ;  /* 0x000000010aff7812 */ /* 0x008ff6000780c0ff */
[----:B------:R-:W-:Y:S02]  /*4740*/  @!UPT UIADD3 URZ, UPT, UPT, URZ, URZ, URZ ;  /* 0x000000fffffff290 */ /* 0x000fe4000fffe0ff */
[----:B----4-:R-:W-:Y:S01]  /*4750*/  VOTEU.ANY UP1, P0 ;  /* 0x0000000000ff7886 */ /* 0x010fe20000020100 */
[----:B------:R-:W-:Y:S11]  /*4760*/  PLOP3.LUT P0, PT, PT, PT, UP1, 0x80, 0x8 ;  /* 0x000000000008781c */ /* 0x000ff60003f0f018 */
[----:B------:R-:W-:Y:S02]  /*4770*/  @!UPT UIADD3 URZ, UPT, UPT, URZ, URZ, URZ ;  /* 0x000000fffffff290 */ /* 0x000fe4000fffe0ff */
[----:B------:R-:W-:Y:S02]  /*4780*/  @P0 SHF.R.U32.HI R0, RZ, 0x10, R9 ;  /* 0x00000010ff000819 */ /* 0x000fe40000011609 */
[----:B------:R-:W-:Y:S02]  /*4790*/  @P0 MOV R6, R8 ;  /* 0x0000000800060202 */ /* 0x000fe40000000f00 */
[----:B------:R-:W-:Y:S01]  /*47a0*/  @P0 R2UR UR4, R0 ;  /* 0x00000000000402ca */ /* 0x000fe200000e0000 */
[----:B------:R-:W-:Y:S01]  /*47b0*/  VIADD R0, R12, 0xa0 ;  /* 0x000000a00c007836 */ /* 0x000fe20000000000 */
[----:B------:R-:W-:Y:S02]  /*47c0*/  @P0 LOP3.LUT R8, R9, 0xffff, RZ, 0xc0, !PT ;  /* 0x0000ffff09080812 */ /* 0x000fe400078ec0ff */
[----:B------:R-:W-:Y:S02]  /*47d0*/  @P0 R2UR UR6, R6 ;  /* 0x00000000060602ca */ /* 0x000fe400000e0000 */
[----:B------:R-:W-:Y:S02]  /*47e0*/  PRMT R0, RZ, 0x654, R0 ;  /* 0x00000654ff007816 */ /* 0x000fe40000000000 */
[----:B------:R-:W-:Y:S02]  /*47f0*/  @P0 R2UR UR5, R8 ;  /* 0x00000000080502ca */ /* 0x000fe400000e0000 */
[----:B------:R3:W-:Y:S03]  /*4800*/  SYNCS.ARRIVE.TRANS64.RED.A1T0 RZ, [R0+URZ], RZ ;  /* 0x000000ff00ff79a7 */ /* 0x0007e600081004ff */
[----:B------:R-:W-:Y:S04]  /*4810*/  @UP1 UMOV UR29, UR4 ;  /* 0x00000004001d1c82 */ /* 0x000fe80008000000 */
[----:B------:R-:W-:Y:S04]  /*4820*/  @UP1 UMOV UR14, UR6 ;  /* 0x00000006000e1c82 */ /* 0x000fe80008000000 */
[----:B------:R-:W-:Y:S01]  /*4830*/  @UP1 UMOV UR13, UR5 ;  /* 0x00000005000d1c82 */ /* 0x000fe20008000000 */
[----:B------:R-:W-:Y:S05]  /*4840*/  BRA.U !UP0, `(.L_x_80) ;  /* 0x0000000108a47547 */ /* 0x000fea000b800000 */
[----:B------:R-:W-:Y:S02]  /*4850*/  UIMAD.WIDE.U32 UR18, UR13, UR47, URZ ;  /* 0x0000002f0d1272a5 */ /* 0x000fe4000f8e00ff */
[----:B------:R-:W-:Y:S02]  /*4860*/  UIMAD.WIDE.U32 UR26, UR14, UR44, URZ ;  /* 0x0000002c0e1a72a5 */ /* 0x000fe4000f8e00ff */
[----:B------:R-:W-:Y:S02]  /*4870*/  USEL UR4, UR30, UR38, !UP5 ;  /* 0x000000261e047287 */ /* 0x000fe4000e800000 */
[----:B------:R-:W-:Y:S02]  /*4880*/  USEL UR7, UR31, UR39, !UP6 ;  /* 0x000000271f077287 */ /* 0x000fe4000f000000 */
[----:B--2---:R-:W-:Y:S02]  /*4890*/  UIMAD.WIDE.U32 UR8, UR4, UR22, URZ ;  /* 0x00000016040872a5 */ /* 0x004fe4000f8e00ff */
[----:B------:R-:W-:Y:S01]  /*48a0*/  UIMAD.WIDE.U32 UR10, UR7, UR22, URZ ;  /* 0x00000016070a72a5 */ /* 0x000fe2000f8e00ff */
[----:B------:R-:W-:Y:S02]  /*48b0*/  UMOV UR5, UR19 ;  /* 0x0000001300057c82 */ /* 0x000fe40008000000 */
[----:B------:R-:W-:Y:S03]  /*48c0*/  USHF.R.U32.HI UR6, URZ, UR41, UR5 ;  /* 0x00000029ff067299 */ /* 0x000fe60008011605 */
[----:B------:R-:W-:Y:S01]  /*48d0*/  UMOV UR5, UR27 ;  /* 0x0000001b00057c82 */ /* 0x000fe20008000000 */
[----:B------:R-:W-:Y:S02]  /*48e0*/  USEL UR6, UR13, UR6, !UP5 ;  /* 0x000000060d067287 */ /* 0x000fe4000e800000 */
[----:B------:R-:W-:Y:S03]  /*48f0*/  USHF.R.U32.HI UR12, URZ, UR45, UR5 ;  /* 0x0000002dff0c7299 */ /* 0x000fe60008011605 */
[----:B------:R-:W-:Y:S02]  /*4900*/  UMOV UR5, UR9 ;  /* 0x0000000900057c82 */ /* 0x000fe40008000000 */
[----:B------:R-:W-:Y:S03]  /*4910*/  @UP4 USHF.R.U32.HI UR4, URZ, UR23, UR5 ;  /* 0x00000017ff044299 */ /* 0x000fe60008011605 */
[----:B------:R-:W-:Y:S01]  /*4920*/  UMOV UR5, UR11 ;  /* 0x0000000b00057c82 */ /* 0x000fe20008000000 */
[----:B------:R-:W-:Y:S02]  /*4930*/  UIMAD UR4, UR42, UR4, URZ ;  /* 0x000000042a0472a4 */ /* 0x000fe4000f8e02ff */
[----:B------:R-:W-:Y:S02]  /*4940*/  @UP4 USHF.R.U32.HI UR7, URZ, UR23, UR5 ;  /* 0x00000017ff074299 */ /* 0x000fe40008011605 */
[----:B------:R-:W-:Y:S02]  /*4950*/  UIMAD.WIDE.U32 UR10, UR6, UR22, URZ ;  /* 0x00000016060a72a5 */ /* 0x000fe4000f8e00ff */
[----:B------:R-:W-:Y:S02]  /*4960*/  USEL UR5, UR14, UR12, !UP6 ;  /* 0x0000000c0e057287 */ /* 0x000fe4000f000000 */
[----:B------:R-:W-:Y:S02]  /*4970*/  UIMAD UR8, UR42, UR7, URZ ;  /* 0x000000072a0872a4 */ /* 0x000fe4000f8e02ff */
[----:B------:R-:W-:Y:S03]  /*4980*/  UISETP.GE.AND UP0, UPT, UR6, UR4, UPT ;  /* 0x000000040600728c */ /* 0x000fe6000bf06270 */
[----:B------:R-:W-:Y:S01]  /*4990*/  UMOV UR4, UR11 ;  /* 0x0000000b00047c82 */ /* 0x000fe20008000000 */
[----:B------:R-:W-:Y:S02]  /*49a0*/  UISETP.GE.OR UP0, UPT, UR5, UR8, UP0 ;  /* 0x000000080500728c */ /* 0x000fe40008706670 */
[----:B------:R-:W-:Y:S02]  /*49b0*/  USHF.R.U32.HI UR4, URZ, UR23, UR4 ;  /* 0x00000017ff047299 */ /* 0x000fe40008011604 */
[----:B------:R-:W-:Y:S02]  /*49c0*/  UIMAD.WIDE.U32 UR8, UR5, UR22, URZ ;  /* 0x00000016050872a5 */ /* 0x000fe4000f8e00ff */
[----:B------:R-:W-:Y:S04]  /*49d0*/  USEL UR10, UR6, UR4, !UP4 ;  /* 0x00000004060a7287 */ /* 0x000fe8000e000000 */
[----:B------:R-:W-:Y:S01]  /*49e0*/  UIADD3 UR11, UPT, UPT, -UR10, URZ, URZ ;  /* 0x000000ff0a0b7290 */ /* 0x000fe2000fffe1ff */
[----:B------:R-:W-:Y:S02]  /*49f0*/  @!UP0 UMOV UR4, UR9 ;  /* 0x0000000900048c82 */ /* 0x000fe40008000000 */
[----:B------:R-:W-:Y:S02]  /*4a00*/  @!UP0 USHF.R.U32.HI UR4, URZ, UR23, UR4 ;  /* 0x00000017ff048299 */ /* 0x000fe40008011604 */
[----:B------:R-:W-:Y:S02]  /*4a10*/  UIMAD UR8, UR42, UR11, UR6 ;  /* 0x0000000b2a0872a4 */ /* 0x000fe4000f8e0206 */
[----:B------:R-:W-:Y:S04]  /*4a20*/  @!UP0 USEL UR4, UR5, UR4, !UP4 ;  /* 0x0000000405048287 */ /* 0x000fe8000e000000 */
[----:B------:R-:W-:Y:S02]  /*4a30*/  @!UP0 UIMAD UR8, UR7, UR8, UR4 ;  /* 0x00000008070882a4 */ /* 0x000fe4000f8e0204 */
[----:B------:R-:W-:Y:S02]  /*4a40*/  @!UP0 UIADD3 UR9, UPT, UPT, UR10, -UR4, URZ ;  /* 0x800000040a098290 */ /* 0x000fe4000fffe0ff */
[----:B------:R-:W-:Y:S02]  /*4a50*/  UIADD3 UR4, UPT, UPT, -UR5, URZ, URZ ;  /* 0x000000ff05047290 */ /* 0x000fe4000fffe1ff */
[----:B------:R-:W-:Y:S02]  /*4a60*/  UIADD3 UR7, UPT, UPT, -UR6, URZ, URZ ;  /* 0x000000ff06077290 */ /* 0x000fe4000fffe1ff */
[----:B------:R-:W-:Y:S02]  /*4a70*/  @!UP0 UIMAD UR6, UR9, UR42, UR5 ;  /* 0x0000002a090682a4 */ /* 0x000fe4000f8e0205 */
[----:B------:R-:W-:Y:S02]  /*4a80*/  UIMAD UR14, UR15, UR4, UR14 ;  /* 0x000000040f0e72a4 */ /* 0x000fe4000f8e020e */
[----:B------:R-:W-:Y:S01]  /*4a90*/  UIMAD UR13, UR46, UR7, UR13 ;  /* 0x000000072e0d72a4 */ /* 0x000fe2000f8e020d */
[----:B------:R-:W-:Y:S02]  /*4aa0*/  @!UP0 UMOV UR5, UR8 ;  /* 0x0000000800058c82 */ /* 0x000fe40008000000 */
[----:B------:R-:W-:Y:S02]  /*4ab0*/  UIMAD UR14, UR5, UR15, UR14 ;  /* 0x0000000f050e72a4 */ /* 0x000fe4000f8e020e */
[----:B------:R-:W-:Y:S11]  /*4ac0*/  UIMAD UR13, UR6, UR46, UR13 ;  /* 0x0000002e060d72a4 */ /* 0x000ff6000f8e020d */
[----:B------:R-:W-:Y:S01]  /*4ad0*/  @!UPT UIADD3 URZ, UPT, UPT, URZ, URZ, URZ ;  /* 0x000000fffffff290 */ /* 0x000fe2000fffe0ff */
.L_x_80:
[----:B------:R-:W4:Y:S01]  /*4ae0*/  @!UP2 LDCU.128 UR8, c[0x0][0xb10] ;  /* 0x00016200ff08a7ac */ /* 0x000f220008000c00 */
[C---:B-1----:R-:W-:Y:S02]  /*4af0*/  ISETP.NE.U32.AND P1, PT, R4.reuse, RZ, PT ;  /* 0x000000ff0400720c */ /* 0x042fe40003f25070 */
[----:B------:R-:W-:Y:S02]  /*4b00*/  ISETP.NE.U32.AND P0, PT, R4, RZ, PT ;  /* 0x000000ff0400720c */ /* 0x000fe40003f05070 */
[C---:B------:R-:W-:Y:S02]  /*4b10*/  ISETP.NE.AND.EX P1, PT, R5.reuse, RZ, PT, P1 ;  /* 0x000000ff0500720c */ /* 0x040fe40003f25310 */
[----:B------:R-:W-:Y:S01]  /*4b20*/  ISETP.NE.AND.EX P0, PT, R5, RZ, PT, P0 ;  /* 0x000000ff0500720c */ /* 0x000fe20003f05300 */
[----:B------:R-:W1:Y:S01]  /*4b30*/  @!UP2 LDCU UR5, c[0x0][0xb0c] ;  /* 0x00016180ff05a7ac */ /* 0x000e620008000800 */
[----:B------:R-:W-:Y:S01]  /*4b40*/  SHF.L.U32 R9, R15, 0x1f, RZ ;  /* 0x0000001f0f097819 */ /* 0x000fe200000006ff */
[----:B------:R-:W-:Y:S02]  /*4b50*/  USHF.L.U32 UR35, UR16, 0x6, URZ ;  /* 0x0000000610237899 */ /* 0x000fe400080006ff */
[----:B------:R-:W-:Y:S02]  /*4b60*/  USHF.L.U32 UR34, UR20, 0x7, URZ ;  /* 0x0000000714227899 */ /* 0x000fe400080006ff */
[----:B----4-:R-:W-:Y:S07]  /*4b70*/  UIMAD.WIDE.U32 UR6, UR14, UR8, URZ ;  /* 0x000000080e0672a5 */ /* 0x010fee000f8e00ff */
[----:B------:R-:W-:Y:S01]  /*4b80*/  @!UP2 UMOV UR4, UR7 ;  /* 0x000000070004ac82 */ /* 0x000fe20008000000 */
[----:B-1----:R-:W-:Y:S02]  /*4b90*/  @!UP2 UISETP.NE.AND UP0, UPT, UR5, 0x1, UPT ;  /* 0x000000010500a88c */ /* 0x002fe4000bf05270 */
[----:B------:R-:W-:Y:S02]  /*4ba0*/  @!UP2 USHF.R.U32.HI UR4, URZ, UR9, UR4 ;  /* 0x00000009ff04a299 */ /* 0x000fe40008011604 */
[----:B------:R-:W-:Y:S02]  /*4bb0*/  UIMAD.WIDE.U32 UR6, UR13, UR11, URZ ;  /* 0x0000000b0d0672a5 */ /* 0x000fe4000f8e00ff */
[----:B------:R-:W-:Y:S02]  /*4bc0*/  @!UP2 USEL UR8, UR14, UR4, !UP0 ;  /* 0x000000040e08a287 */ /* 0x000fe4000c000000 */
[----:B------:R-:W-:Y:S03]  /*4bd0*/  @!UP2 UISETP.NE.AND UP0, UPT, UR10, 0x1, UPT ;  /* 0x000000010a00a88c */ /* 0x000fe6000bf05270 */
[----:B------:R-:W-:Y:S02]  /*4be0*/  @!UP2 UMOV UR6, UR7 ;  /* 0x000000070006ac82 */ /* 0x000fe40008000000 */
[----:B------:R-:W1:Y:S02]  /*4bf0*/  @!UP2 LDCU UR4, c[0x0][0xb20] ;  /* 0x00016400ff04a7ac */ /* 0x000e640008000800 */
[----:B-1----:R-:W-:Y:S04]  /*4c00*/  @!UP2 USHF.R.U32.HI UR6, URZ, UR4, UR6 ;  /* 0x00000004ff06a299 */ /* 0x002fe80008011606 */
[----:B------:R-:W-:Y:S04]  /*4c10*/  @!UP2 USEL UR6, UR13, UR6, !UP0 ;  /* 0x000000060d06a287 */ /* 0x000fe8000c000000 */
[----:B------:R-:W-:Y:S02]  /*4c20*/  @!UP2 UIADD3 UR4, UPT, UPT, -UR8, UR6, URZ ;  /* 0x000000060804a290 */ /* 0x000fe4000fffe1ff */
[----:B------:R-:W-:Y:S02]  /*4c30*/  @!UP2 UIADD3 UR6, UPT, UPT, UR8, -UR6, URZ ;  /* 0x800000060806a290 */ /* 0x000fe4000fffe0ff */
[----:B------:R-:W-:Y:S02]  /*4c40*/  @!UP2 UIMAD UR14, UR4, UR5, UR14 ;  /* 0x00000005040ea2a4 */ /* 0x000fe4000f8e020e */
[----:B------:R-:W-:Y:S01]  /*4c50*/  @!UP2 UIMAD UR13, UR6, UR10, UR13 ;  /* 0x0000000a060da2a4 */ /* 0x000fe2000f8e020d */
[----:B------:R-:W-:Y:S11]  /*4c60*/  BRA.U UP3, `(.L_x_81) ;  /* 0x0000000103107547 */ /* 0x000ff6000b800000 */
[----:B---3--:R-:W-:Y:S04]  /*4c70*/  MOV R0, UR40 ;  /* 0x0000002800007c02 */ /* 0x008fe80008000f00 */
[----:B------:R-:W-:Y:S04]  /*4c80*/  SHF.L.U32 R11, R0, 0x1f, RZ ;  /* 0x0000001f000b7819 */ /* 0x000fe800000006ff */
[----:B------:R-:W1:Y:S02]  /*4c90*/  SYNCS.PHASECHK.TRANS64.TRYWAIT P2, [UR21+0x88], R11 ;  /* 0x0000880bff0075a7 */ /* 0x000e640008041115 */
[----:B-1----:R-:W-:Y:S05]  /*4ca0*/  @!P2 BRA `(.L_x_82) ;  /* 0x000000480064a947 */ /* 0x002fea0003800000 */
.L_x_81:
[----:B------:R-:W-:Y:S05]  /*4cb0*/  @!P1 BRA `(.L_x_83) ;  /* 0x0000000000309947 */ /* 0x000fea0003800000 */
[----:B------:R-:W-:Y:S01]  /*4cc0*/  ISETP.NE.U32.AND P1, PT, R2, RZ, PT ;  /* 0x000000ff0200720c */ /* 0x000fe20003f25070 */
[----:B------:R-:W4:Y:S01]  /*4cd0*/  LDCU.64 UR4, c[0x0][0x358] ;  /* 0x00006b00ff0477ac */ /* 0x000f220008000a00 */
[----:B------:R-:W-:Y:S02]  /*4ce0*/  IMAD.MOV.U32 R61, RZ, RZ, 0x1 ;  /* 0x00000001ff3d7424 */ /* 0x000fe400078e00ff */
[----:B------:R-:W-:Y:S11]  /*4cf0*/  ISETP.NE.AND.EX P1, PT, R3, RZ, PT, P1 ;  /* 0x000000ff0300720c */ /* 0x000ff60003f25310 */
[----:B------:R-:W-:Y:S02]  /*4d00*/  @!UPT UIADD3 URZ, UPT, UPT, URZ, URZ, URZ ;  /* 0x000000fffffff290 */ /* 0x000fe4000fffe0ff */
[----:B-1----:R-:W1:Y:S01]  /*4d10*/  @P1 LDC.64 R10, c[0x0][0x888] ;  /* 0x00022200ff0a1b82 */ /* 0x002e620000000a00 */
[----:B---3--:R-:W-:Y:S04]  /*4d20*/  @P1 IMAD R0, R4, UR36, RZ ;  /* 0x0000002404001c24 */ /* 0x008fe8000f8e02ff */
[----:B-1----:R-:W-:Y:S04]  /*4d30*/  @P1 IMAD.WIDE R10, R0, 0x4, R10 ;  /* 0x00000004000a1825 */ /* 0x002fe800078e020a */
[----:B------:R-:W-:Y:S01]  /*4d40*/  HFMA2 R0, -RZ, RZ, 0, 5.9604644775390625e-08 ;  /* 0x00000001ff007431 */ /* 0x000fe200000001ff */
[----:B----45:R4:W5:Y:S04]  /*4d50*/  @P1 LDG.E R27, desc[UR4][R10.64] ;  /* 0x000000040a1b1981 */ /* 0x030968000c1e1900 */
[----:B------:R-:W-:Y:S01]  /*4d60*/  @!P1 PRMT R61, R0, 0x7610, R61 ;  /* 0x00007610003d9816 */ /* 0x000fe2000000003d */
[----:B----4-:R-:W1:Y:S06]  /*4d70*/  @!P1 LDC R27, c[0x0][0x880] ;  /* 0x00022000ff1b9b82 */ /* 0x010e6c0000000800 */
.L_x_83:
[----:B-1---5:R-:W-:Y:S01]  /*4d80*/  @!P0 FSETP.EQ.AND P1, PT, R27, RZ, PT ;  /* 0x000000ff1b00820b */ /* 0x022fe20003f22000 */
[----:B------:R-:W-:Y:S01]  /*4d90*/  @!UPT UIADD3 URZ, UPT, UPT, URZ, URZ, URZ ;  /* 0x000000fffffff290 */ /* 0x000fe2000fffe0ff */
[----:B------:R-:W-:Y:S11]  /*4da0*/  @!P0 BRA `(.L_x_84) ;  /* 0x0000000000188947 */ /* 0x000ff60003800000 */
[----:B------:R-:W-:Y:S02]  /*4db0*/  LOP3.LUT P0, RZ, R61, 0xff, RZ, 0xc0, !PT ;  /* 0x000000ff3dff7812 */ /* 0x000fe4000780c0ff */
[----:B------:R-:W-:Y:S04]  /*4dc0*/  ISETP.NE.U32.AND P1, PT, R2, RZ, PT ;  /* 0x000000ff0200720c */ /* 0x000fe80003f25070 */
[----:B------:R-:W-:Y:S04]  /*4dd0*/  ISETP.NE.AND.EX P1, PT, R3, RZ, PT, P1 ;  /* 0x000000ff0300720c */ /* 0x000fe80003f25310 */
[----:B------:R-:W-:Y:S03]  /*4de0*/  PLOP3.LUT P1, PT, P1, PT, PT, 0x8, 0x80 ;  /* 0x000000000080781c */ /* 0x000fe60000f2e170 */
[----:B------:R-:W-:Y:S11]  /*4df0*/  @P0 FSETP.EQ.AND P1, PT, R27, RZ, PT ;  /* 0x000000ff1b00020b */ /* 0x000ff60003f22000 */
[----:B------:R-:W-:Y:S02]  /*4e00*/  @!UPT UIADD3 URZ, UPT, UPT, URZ, URZ, URZ ;  /* 0x000000fffffff290 */ /* 0x000fe4000fffe0ff */
.L_x_84:
[----:B------:R-:W1:Y:S01]  /*4e10*/  SYNCS.PHASECHK.TRANS64.TRYWAIT P2, [UR21+0x60], R9 ;  /* 0x00006009ff0075a7 */ /* 0x000e620008041115 */
[----:B------:R-:W-:Y:S04]  /*4e20*/  ELECT P0, URZ, PT ;  /* 0x0000000000ff782f */ /* 0x000fe80003800000 */
[----:B------:R-:W-:Y:S11]  /*4e30*/  PLOP3.LUT P1, PT, P1, P0, PT, 0xf2, 0x2f ;  /* 0x00000000002f781c */ /* 0x000ff60000f21e72 */
[----:B------:R-:W-:Y:S02]  /*4e40*/  @!UPT UIADD3 URZ, UPT, UPT, URZ, URZ, URZ ;  /* 0x000000fffffff290 */ /* 0x000fe4000fffe0ff */
[----:B------:R-:W-:Y:S05]  /*4e50*/  @!P1 IADD3 R8, P0, PT, R16, 0x580, RZ ;  /* 0x0000058010089810 */ /* 0x000fea0007f1e0ff */
[----:B------:R-:W-:Y:S01]  /*4e60*/  @!P1 IMAD.X R6, RZ, RZ, R17, P0 ;  /* 0x000000ffff069224 */ /* 0x000fe200000e0611 */
[----:B-1----:R-:W-:Y:S07]  /*4e70*/  @!P2 BRA `(.L_x_85) ;  /* 0x000000480008a947 */ /* 0x002fee0003800000 */
.L_x_172:
[----:B------:R-:W-:Y:S01]  /*4e80*/  @!P1 R2UR UR5, R8 ;  /* 0x00000000080592ca */ /* 0x000fe200000e0000 */
[----:B------:R-:W-:Y:S01]  /*4e90*/  VOTEU.ALL UP0, P1 ;  /* 0x0000000000ff7886 */ /* 0x000fe20000800000 */
[----:B------:R-:W-:Y:S01]  /*4ea0*/  @!P1 R2UR UR4, R6 ;  /* 0x00000000060492ca */ /* 0x000fe200000e0000 */
[----:B-1-3--:R-:W-:Y:S01]  /*4eb0*/  @!P1 IMAD.MOV.U32 R0, RZ, RZ, 0x2000 ;  /* 0x00002000ff009424 */ /* 0x00afe200078e00ff */
[----:B------:R-:W-:Y:S01]  /*4ec0*/  UMOV UR8, 0x0 ;  /* 0x0000000000087882 */ /* 0x000fe20000000000 */
[----:B------:R-:W-:Y:S01]  /*4ed0*/  UMOV UR9, 0x10000000 ;  /* 0x1000000000097882 */ /* 0x000fe20000000000 */
[----:B------:R-:W-:Y:S01]  /*4ee0*/  @!UP0 UIADD3 UR32, UPT, UPT, UR21, 0x400, URZ ;  /* 0x0000040015208890 */ /* 0x000fe2000fffe0ff */
[----:B------:R-:W-:Y:S01]  /*4ef0*/  @!P1 IADD3 R8, P0, PT, R16, 0x580, RZ ;  /* 0x0000058010089810 */ /* 0x000fe20007f1e0ff */
[----:B------:R-:W-:Y:S01]  /*4f00*/  VOTEU.ALL UP0, P1 ;  /* 0x0000000000ff7886 */ /* 0x000fe20000800000 */
[----:B------:R-:W-:Y:S03]  /*4f10*/  UPRMT UR6, UR52, 0x654, UR33 ;  /* 0x0000065434067896 */ /* 0x000fe60008000021 */
[----:B------:R-:W-:Y:S02]  /*4f20*/  @!P1 IMAD.X R6, RZ, RZ, R17, P0 ;  /* 0x000000ffff069224 */ /* 0x000fe400000e0611 */
[----:B------:R-:W-:Y:S02]  /*4f30*/  IMAD.U32 R10, RZ, RZ, UR5 ;  /* 0x00000005ff0a7e24 */ /* 0x000fe4000f8e00ff */
[----:B------:R-:W-:Y:S03]  /*4f40*/  IMAD.U32 R11, RZ, RZ, UR4 ;  /* 0x00000004ff0b7e24 */ /* 0x000fe6000f8e00ff */
[----:B------:R-:W-:Y:S02]  /*4f50*/  @!P1 R2UR UR4, R10 ;  /* 0x000000000a0492ca */ /* 0x000fe400000e0000 */
[----:B------:R-:W-:Y:S11]  /*4f60*/  @!P1 R2UR UR5, R11 ;  /* 0x000000000b0592ca */ /* 0x000ff600000e0000 */
[----:B------:R-:W-:Y:S02]  /*4f70*/  @!UPT UIADD3 URZ, UPT, UPT, URZ, URZ, URZ ;  /* 0x000000fffffff290 */ /* 0x000fe4000fffe0ff */
[----:B------:R1:W-:Y:S01]  /*4f80*/  @!UP0 UTMALDG.3D [UR32], [UR4], desc[UR8] ;  /* 0x00000820040085b4 */ /* 0x0003e20008011000 */
[----:B------:R1:W-:Y:S01]  /*4f90*/  @!P1 SYNCS.ARRIVE.TRANS64.RED.A0TR RZ, [UR21+0x40], R0 ;  /* 0x00004000ffff99a7 */ /* 0x0003e20008300415 */
[----:B------:R-:W-:Y:S01]  /*4fa0*/  SYNCS.ARRIVE.TRANS64.RED.A1T0 RZ, [UR6], RZ ;  /* 0x000000ffffff79a7 */ /* 0x000fe20008100406 */
[----:B------:R-:W3:Y:S02]  /*4fb0*/  SYNCS.PHASECHK.TRANS64.TRYWAIT P2, [UR21+0x68], R9 ;  /* 0x00006809ff0075a7 */ /* 0x000ee40008041115 */
[----:B-1-3--:R-:W-:Y:S05]  /*4fc0*/  @!P2 BRA `(.L_x_86) ;  /* 0x0000004400cca947 */ /* 0x00afea0003800000 */
.L_x_174:
[----:B------:R-:W-:Y:S01]  /*4fd0*/  @!P1 R2UR UR5, R8 ;  /* 0x00000000080592ca */ /* 0x000fe200000e0000 */
[----:B------:R-:W-:Y:S01]  /*4fe0*/  VOTEU.ALL UP0, P1 ;  /* 0x0000000000ff7886 */ /* 0x000fe20000800000 */
[----:B------:R-:W-:Y:S01]  /*4ff0*/  @!P1 R2UR UR4, R6 ;  /* 0x00000000060492ca */ /* 0x000fe200000e0000 */
[----:B-1----:R-:W-:Y:S01]  /*5000*/  @!P1 IMAD.MOV.U32 R0, RZ, RZ, 0x2000 ;  /* 0x00002000ff009424 */ /* 0x002fe200078e00ff */
[----:B------:R-:W-:Y:S01]  /*5010*/  UMOV UR8, 0x0 ;  /* 0x0000000000087882 */ /* 0x000fe20000000000 */
[----:B------:R-:W-:Y:S01]  /*5020*/  UMOV UR9, 0x10000000 ;  /* 0x1000000000097882 */ /* 0x000fe20000000000 */
[----:B------:R-:W-:Y:S01]  /*5030*/  @!UP0 UIADD3 UR26, UPT, UPT, UR34, 0x20, URZ ;  /* 0x00000020221a8890 */ /* 0x000fe2000fffe0ff */
[----:B------:R-:W-:Y:S01]  /*5040*/  @!P1 IADD3 R8, P0, PT, R16, 0x580, RZ ;  /* 0x0000058010089810 */ /* 0x000fe20007f1e0ff */
[----:B------:R-:W-:Y:S01]  /*5050*/  @!UP0 UIADD3 UR24, UPT, UPT, UR21, 0x2400, URZ ;  /* 0x0000240015188890 */ /* 0x000fe2000fffe0ff */
[----:B------:R-:W-:Y:S01]  /*5060*/  VOTEU.ALL UP0, P1 ;  /* 0x0000000000ff7886 */ /* 0x000fe20000800000 */
[----:B------:R-:W-:Y:S01]  /*5070*/  UMOV UR27, UR35 ;  /* 0x00000023001b7c82 */ /* 0x000fe20008000000 */
[----:B------:R-:W-:Y:S02]  /*5080*/  UMOV UR28, UR36 ;  /* 0x00000024001c7c82 */ /* 0x000fe40008000000 */
[----:B------:R-:W-:Y:S01]  /*5090*/  IMAD.U32 R10, RZ, RZ, UR5 ;  /* 0x00000005ff0a7e24 */ /* 0x000fe2000f8e00ff */
[----:B------:R-:W-:Y:S01]  /*50a0*/  UPRMT UR6, UR52, 0x654, UR25 ;  /* 0x0000065434067896 */ /* 0x000fe20008000019 */
[----:B------:R-:W-:Y:S02]  /*50b0*/  IMAD.U32 R11, RZ, RZ, UR4 ;  /* 0x00000004ff0b7e24 */ /* 0x000fe4000f8e00ff */
[----:B------:R-:W-:Y:S01]  /*50c0*/  @!P1 IMAD.X R6, RZ, RZ, R17, P0 ;  /* 0x000000ffff069224 */ /* 0x000fe200000e0611 */
        /* <DEDUP_REMOVED lines=8> */
.L_x_176:
[----:B------:R-:W-:Y:S01]  /*5150*/  @!P1 R2UR UR5, R8 ;  /* 0x00000000080592ca */ /* 0x000fe200000e0000 */
[----:B------:R-:W-:Y:S01]  /*5160*/  VOTEU.ALL UP0, P1 ;  /* 0x0000000000ff7886 */ /* 0x000fe20000800000 */
[----:B------:R-:W-:Y:S01]  /*5170*/  @!P1 R2UR UR4, R6 ;  /* 0x00000000060492ca */ /* 0x000fe200000e0000 */
[----:B-1----:R-:W-:Y:S01]  /*5180*/  @!P1 IMAD.MOV.U32 R0, RZ, RZ, 0x2000 ;  /* 0x00002000ff009424 */ /* 0x002fe200078e00ff */
[----:B------:R-:W-:Y:S01]  /*5190*/  UMOV UR8, 0x0 ;  /* 0x0000000000087882 */ /* 0x000fe20000000000 */
[----:B------:R-:W-:Y:S01]  /*51a0*/  UMOV UR9, 0x10000000 ;  /* 0x1000000000097882 */ /* 0x000fe20000000000 */
[----:B------:R-:W-:Y:S01]  /*51b0*/  @!UP0 UIADD3 UR18, UPT, UPT, UR34, 0x40, URZ ;  /* 0x0000004022128890 */ /* 0x000fe2000fffe0ff */
[----:B------:R-:W-:Y:S01]  /*51c0*/  VIADD R14, R14, 0x1 ;  /* 0x000000010e0e7836 */ /* 0x000fe20000000000 */
[----:B------:R-:W-:Y:S01]  /*51d0*/  @!UP0 UIADD3 UR16, UPT, UPT, UR21, 0x4400, URZ ;  /* 0x0000440015108890 */ /* 0x000fe2000fffe0ff */
[----:B------:R-:W-:Y:S01]  /*51e0*/  VOTEU.ALL UP0, P1 ;  /* 0x0000000000ff7886 */ /* 0x000fe20000800000 */
[----:B------:R-:W-:Y:S01]  /*51f0*/  UMOV UR19, UR35 ;  /* 0x0000002300137c82 */ /* 0x000fe20008000000 */
[----:B------:R-:W-:Y:S02]  /*5200*/  UMOV UR20, UR36 ;  /* 0x0000002400147c82 */ /* 0x000fe40008000000 */
[----:B------:R-:W-:Y:S01]  /*5210*/  IMAD.U32 R10, RZ, RZ, UR5 ;  /* 0x00000005ff0a7e24 */ /* 0x000fe2000f8e00ff */
[----:B------:R-:W-:Y:S01]  /*5220*/  UPRMT UR6, UR52, 0x654, UR17 ;  /* 0x0000065434067896 */ /* 0x000fe20008000011 */
        /* <DEDUP_REMOVED lines=9> */
.L_x_178:
[----:B------:R-:W-:Y:S01]  /*52c0*/  @!P1 IADD3 R6, P0, PT, R16, 0x580, RZ ;  /* 0x0000058010069810 */ /* 0x000fe20007f1e0ff */
[----:B------:R-:W-:Y:S01]  /*52d0*/  VOTEU.ALL UP0, P1 ;  /* 0x0000000000ff7886 */ /* 0x000fe20000800000 */
[----:B------:R-:W-:Y:S01]  /*52e0*/  UMOV UR6, 0x0 ;  /* 0x0000000000067882 */ /* 0x000fe20000000000 */
[----:B------:R-:W-:Y:S01]  /*52f0*/  UMOV UR7, 0x10000000 ;  /* 0x1000000000077882 */ /* 0x000fe20000000000 */
[----:B------:R-:W-:Y:S01]  /*5300*/  @!P1 R2UR UR5, R6 ;  /* 0x00000000060592ca */ /* 0x000fe200000e0000 */
[----:B-1----:R-:W-:Y:S01]  /*5310*/  @!P1 IMAD.X R0, RZ, RZ, R17, P0 ;  /* 0x000000ffff009224 */ /* 0x002fe200000e0611 */
[----:B------:R-:W-:Y:S01]  /*5320*/  @!UP0 UIADD3 UR10, UPT, UPT, UR34, 0x60, URZ ;  /* 0x00000060220a8890 */ /* 0x000fe2000fffe0ff */
[----:B------:R-:W-:Y:S01]  /*5330*/  R2UR UR16, R63 ;  /* 0x000000003f1072ca */ /* 0x000fe200000e0000 */
[----:B------:R-:W-:Y:S01]  /*5340*/  @!UP0 UIADD3 UR8, UPT, UPT, UR21, 0x6400, URZ ;  /* 0x0000640015088890 */ /* 0x000fe2000fffe0ff */
[----:B------:R-:W-:Y:S01]  /*5350*/  ISETP.NE.AND P0, PT, R14, 0x2, PT ;  /* 0x000000020e00780c */ /* 0x000fe20003f05270 */
[----:B------:R-:W-:Y:S01]  /*5360*/  @!UP0 UIADD3 UR9, UPT, UPT, UR21, 0x58, URZ ;  /* 0x0000005815098890 */ /* 0x000fe2000fffe0ff */
[----:B------:R-:W-:Y:S01]  /*5370*/  @!P1 R2UR UR4, R0 ;  /* 0x00000000000492ca */ /* 0x000fe200000e0000 */
[----:B------:R-:W-:Y:S01]  /*5380*/  VOTEU.ALL UP0, P1 ;  /* 0x0000000000ff7886 */ /* 0x000fe20000800000 */
[----:B------:R-:W-:Y:S01]  /*5390*/  UMOV UR11, UR35 ;  /* 0x00000023000b7c82 */ /* 0x000fe20008000000 */
[----:B------:R-:W-:Y:S01]  /*53a0*/  UMOV UR12, UR36 ;  /* 0x00000024000c7c82 */ /* 0x000fe20008000000 */
[----:B------:R-:W-:Y:S01]  /*53b0*/  SEL R0, RZ, 0x1, P0 ;  /* 0x00000001ff007807 */ /* 0x000fe20000000000 */
[----:B------:R-:W-:Y:S01]  /*53c0*/  UIADD3 UR20, UPT, UPT, UR13, UR63, URZ ;  /* 0x0000003f0d147290 */ /* 0x000fe2000fffe0ff */
[----:B------:R-:W-:Y:S01]  /*53d0*/  IMAD.U32 R8, RZ, RZ, UR5 ;  /* 0x00000005ff087e24 */ /* 0x000fe2000f8e00ff */
[----:B------:R-:W-:Y:S01]  /*53e0*/  LOP3.LUT R15, R15, 0x1, RZ, 0x3c, !PT ;  /* 0x000000010f0f7812 */ /* 0x000fe200078e3cff */
[----:B------:R-:W-:Y:S01]  /*53f0*/  UPLOP3.LUT UP3, UPT, UPT, UPT, UPT, 0x80, 0x8 ;  /* 0x000000000008789c */ /* 0x000fe20003f6f070 */
[----:B------:R-:W-:Y:S01]  /*5400*/  LOP3.LUT R13, R13, R0, RZ, 0x3c, !PT ;  /* 0x000000000d0d7212 */ /* 0x000fe200078e3cff */
[----:B------:R-:W-:Y:S01]  /*5410*/  UIADD3 UR16, UPT, UPT, UR14, UR16, URZ ;  /* 0x000000100e107290 */ /* 0x000fe2000fffe0ff */
[----:B------:R-:W-:Y:S01]  /*5420*/  SEL R14, R14, RZ, P0 ;  /* 0x000000ff0e0e7207 */ /* 0x000fe20000000000 */
[----:B------:R-:W-:Y:S01]  /*5430*/  UMOV UR36, UR29 ;  /* 0x0000001d00247c82 */ /* 0x000fe20008000000 */
[----:B------:R-:W-:Y:S01]  /*5440*/  IMAD.U32 R9, RZ, RZ, UR4 ;  /* 0x00000004ff097e24 */ /* 0x000fe2000f8e00ff */
[----:B------:R-:W-:Y:S04]  /*5450*/  @!P1 R2UR UR4, R8 ;  /* 0x00000000080492ca */ /* 0x000fe800000e0000 */
[----:B------:R-:W-:Y:S11]  /*5460*/  @!P1 R2UR UR5, R9 ;  /* 0x00000000090592ca */ /* 0x000ff600000e0000 */
[----:B------:R-:W-:Y:S02]  /*5470*/  @!UPT UIADD3 URZ, UPT, UPT, URZ, URZ, URZ ;  /* 0x000000fffffff290 */ /* 0x000fe4000fffe0ff */
[----:B------:R3:W-:Y:S01]  /*5480*/  @!UP0 UTMALDG.3D [UR8], [UR4], desc[UR6] ;  /* 0x00000608040085b4 */ /* 0x0007e20008011000 */
[----:B------:R3:W-:Y:S01]  /*5490*/  @!P1 SYNCS.ARRIVE.TRANS64.RED.A0TR RZ, [UR21+0x58], R7 ;  /* 0x00005807ffff99a7 */ /* 0x0007e20008300415 */
[----:B------:R-:W-:Y:S01]  /*54a0*/  SYNCS.ARRIVE.TRANS64.RED.A1T0 RZ, [UR37], RZ ;  /* 0x000000ffffff79a7 */ /* 0x000fe20008100425 */
[----:B------:R-:W-:Y:S05]  /*54b0*/  BRA.U UP1, `(.L_x_89) ;  /* 0xfffffff101687547 */ /* 0x000fea000b83ffff */
[----:B------:R-:W-:-:S04]  /*54c0*/  SHF.L.U32 R3, R15, 0x1f, RZ ;  /* 0x0000001f0f037819 */ /* 0x000fc800000006ff */
[----:B------:R-:W1:Y:S02]  /*54d0*/  SYNCS.PHASECHK.TRANS64.TRYWAIT P0, [UR21+0x60], R3 ;  /* 0x00006003ff0075a7 */ /* 0x000e640008001115 */
[----:B-1----:R-:W-:Y:S05]  /*54e0*/  @!P0 BRA `(.L_x_90) ;  /* 0x0000004000cc8947 */ /* 0x002fea0003800000 */
.L_x_180:
[----:B------:R-:W4:Y:S02]  /*54f0*/  SYNCS.PHASECHK.TRANS64.TRYWAIT P0, [UR21+0x68], R3 ;  /* 0x00006803ff0075a7 */ /* 0x000f240008001115 */
[----:B----4-:R-:W-:Y:S05]  /*5500*/  @!P0 BRA `(.L_x_91) ;  /* 0x0000004000dc8947 */ /* 0x010fea0003800000 */
.L_x_182:
[----:B------:R-:W4:Y:S02]  /*5510*/  SYNCS.PHASECHK.TRANS64.TRYWAIT P0, [UR21+0x70], R3 ;  /* 0x00007003ff0075a7 */ /* 0x000f240008001115 */
[----:B----4-:R-:W-:Y:S05]  /*5520*/  @!P0 BRA `(.L_x_92) ;  /* 0x0000004000ec8947 */ /* 0x010fea0003800000 */
.L_x_184:
[----:B-1----:R-:W-:-:S07]  /*5530*/  MOV R0, UR21 ;  /* 0x0000001500007c02 */ /* 0x002fce0008000f00 */
.L_x_93:
[----:B-1----:R-:W-:-:S04]  /*5540*/  SHF.L.U32 R3, R15, 0x1f, RZ ;  /* 0x0000001f0f037819 */ /* 0x002fc800000006ff */
[----:B------:R1:W4:Y:S03]  /*5550*/  SYNCS.PHASECHK.TRANS64.TRYWAIT P0, [R0+URZ+0x78], R3 ;  /* 0x00007803000075a7 */ /* 0x00032600080011ff */
[----:B----4-:R-:W-:Y:S05]  /*5560*/  @!P0 NANOSLEEP.SYNCS 0x989680 ;  /* 0x009896800000895d */ /* 0x010fea0003900000 */
[----:B------:R-:W4:Y:S02]  /*5570*/  @!P0 SYNCS.PHASECHK.TRANS64 P0, [R0+URZ+0x78], R3 ;  /* 0x00007803000085a7 */ /* 0x000f2400080010ff */
[----:B--234-:R-:W-:Y:S05]  /*5580*/  @P0 EXIT ;  /* 0x000000000000094d */ /* 0x01cfea0003800000 */
[----:B------:R-:W-:Y:S05]  /*5590*/  BRA `(.L_x_93) ;  /* 0xfffffffc00e87947 */ /* 0x000fea000383ffff */
.L_x_78:
[----:B------:R-:W-:-:S06]  /*55a0*/  UISETP.GE.AND UP0, UPT, UR17, 0x4, UPT ;  /* 0x000000041100788c */ /* 0x000fcc000bf06270 */
[----:B------:R-:W-:-:S13]  /*55b0*/  PLOP3.LUT P0, PT, PT, PT, UP0, 0x80, 0x8 ;  /* 0x000000000008781c */ /* 0x000fda0003f0f008 */
[----:B-1----:R-:W-:Y:S05]  /*55c0*/  @!P0 EXIT ;  /* 0x000000000000894d */ /* 0x002fea0003800000 */
[----:B------:R-:W-:Y:S01]  /*55d0*/  BAR.SYNC.DEFER_BLOCKING 0x6, 0xa0 ;  /* 0x0182800000007b1d */ /* 0x000fe20000010000 */
[C---:B------:R-:W-:Y:S01]  /*55e0*/  IMAD.SHL.U32 R7, R72.reuse, 0x20, RZ ;  /* 0x0000002048077824 */ /* 0x040fe200078e00ff */
[C---:B------:R-:W-:Y:S01]  /*55f0*/  R2P PR, R72.reuse, 0x6 ;  /* 0x0000000648007804 */ /* 0x040fe20000000000 */
[C---:B------:R-:W-:Y:S01]  /*5600*/  IMAD.SHL.U32 R4, R72.reuse, 0x4, RZ ;  /* 0x0000000448047824 */ /* 0x040fe200078e00ff */
[----:B------:R-:W-:Y:S01]  /*5610*/  CS2R R66, SRZ ;  /* 0x0000000000427805 */ /* 0x000fe2000001ff00 */
[C---:B------:R-:W-:Y:S01]  /*5620*/  IMAD.U32 R23, R72.reuse, 0x10000, RZ ;  /* 0x0001000048177824 */ /* 0x040fe200078e00ff */
[----:B------:R-:W-:Y:S02]  /*5630*/  UMOV UR44, 0x400 ;  /* 0x00000400002c7882 */ /* 0x000fe40000000000 */
[----:B------:R-:W1:Y:S01]  /*5640*/  LDC.64 R56, c[0x0][0x888] ;  /* 0x00022200ff387b82 */ /* 0x000e620000000a00 */
[----:B------:R-:W-:Y:S01]  /*5650*/  ULEA UR44, UR52, UR44, 0x18 ;  /* 0x0000002c342c7291 */ /* 0x000fe2000f8ec0ff */
[C---:B------:R-:W-:Y:S01]  /*5660*/  LOP3.LUT R5, R7.reuse, 0xe0, RZ, 0xc0, !PT ;  /* 0x000000e007057812 */ /* 0x040fe200078ec0ff */
[----:B------:R-:W-:Y:S01]  /*5670*/  IMAD.SHL.U32 R60, R72, 0x10, RZ ;  /* 0x00000010483c7824 */ /* 0x000fe200078e00ff */
[----:B------:R-:W-:Y:S01]  /*5680*/  LOP3.LUT R7, R7, 0x100, RZ, 0xc0, !PT ;  /* 0x0000010007077812 */ /* 0x000fe200078ec0ff */
[----:B------:R-:W-:Y:S01]  /*5690*/  UIADD3 UR4, UPT, UPT, UR44, 0x400, URZ ;  /* 0x000004002c047890 */ /* 0x000fe2000fffe0ff */
[----:B------:R-:W-:Y:S01]  /*56a0*/  LOP3.LUT R4, R5, 0x1c, R4, 0xf8, !PT ;  /* 0x0000001c05047812 */ /* 0x000fe200078ef804 */
[----:B------:R-:W-:Y:S01]  /*56b0*/  IMAD.MOV.U32 R71, RZ, RZ, 0x10 ;  /* 0x00000010ff477424 */ /* 0x000fe200078e00ff */
[----:B------:R-:W2:Y:S01]  /*56c0*/  LDC.64 R58, c[0x0][0x890] ;  /* 0x00022400ff3a7b82 */ /* 0x000ea20000000a00 */
[----:B------:R-:W-:Y:S01]  /*56d0*/  SHF.R.U32.HI R5, RZ, 0x2, R72 ;  /* 0x00000002ff057819 */ /* 0x000fe20000011648 */
[----:B------:R-:W-:Y:S01]  /*56e0*/  IMAD.MOV.U32 R70, RZ, RZ, 0x20 ;  /* 0x00000020ff467424 */ /* 0x000fe200078e00ff */
[----:B------:R-:W-:Y:S01]  /*56f0*/  LOP3.LUT R23, R23, 0x600000, RZ, 0xc0, !PT ;  /* 0x0060000017177812 */ /* 0x000fe200078ec0ff */
[----:B------:R-:W-:Y:S01]  /*5700*/  IMAD.MOV.U32 R69, RZ, RZ, 0x1 ;  /* 0x00000001ff457424 */ /* 0x000fe200078e00ff */
[----:B------:R-:W-:Y:S01]  /*5710*/  LOP3.LUT R60, R7, 0x600, R60, 0xf8, !PT ;  /* 0x00000600073c7812 */ /* 0x000fe200078ef83c */
[----:B------:R-:W-:Y:S01]  /*5720*/  IMAD.MOV.U32 R22, RZ, RZ, RZ ;  /* 0x000000ffff167224 */ /* 0x000fe200078e00ff */
[----:B------:R-:W-:Y:S01]  /*5730*/  LOP3.LUT R5, R4, 0x4, R5, 0x78, !PT ;  /* 0x0000000404057812 */ /* 0x000fe200078e7805 */
[----:B------:R-:W3:Y:S01]  /*5740*/  LDC.64 R54, c[0x0][0x8b0] ;  /* 0x00022c00ff367b82 */ /* 0x000ee20000000a00 */
[----:B------:R-:W4:Y:S01]  /*5750*/  LDS R0, [UR44+0x140] ;  /* 0x0001402cff007984 */ /* 0x000f220008000800 */
[----:B------:R-:W-:Y:S01]  /*5760*/  LOP3.LUT R72, R72, 0x60, RZ, 0xc0, !PT ;  /* 0x0000006048487812 */ /* 0x000fe200078ec0ff */
[----:B------:R-:W-:Y:S01]  /*5770*/  IMAD.MOV.U32 R68, RZ, RZ, RZ ;  /* 0x000000ffff447224 */ /* 0x000fe200078e00ff */
[----:B------:R-:W-:Y:S01]  /*5780*/  LOP3.LUT R60, R60, R5, RZ, 0xfc, !PT ;  /* 0x000000053c3c7212 */ /* 0x000fe200078efcff */
[----:B------:R-:W-:Y:S01]  /*5790*/  IMAD.U32 R64, RZ, RZ, UR4 ;  /* 0x00000004ff407e24 */ /* 0x000fe2000f8e00ff */
[----:B------:R-:W-:Y:S01]  /*57a0*/  SEL R71, R71, 0xfffffff0, !P2 ;  /* 0xfffffff047477807 */ /* 0x000fe20005000000 */
[----:B------:R-:W1:Y:S01]  /*57b0*/  LDCU UR60, c[0x0][0x370] ;  /* 0x00006e00ff3c77ac */ /* 0x000e620008000800 */
[----:B------:R-:W1:Y:S01]  /*57c0*/  LDC.64 R52, c[0x0][0x8a8] ;  /* 0x00022a00ff347b82 */ /* 0x000e620000000a00 */
[----:B------:R-:W-:Y:S01]  /*57d0*/  SEL R70, R70, 0xffffffe0, !P1 ;  /* 0xffffffe046467807 */ /* 0x000fe20004800000 */
[----:B------:R-:W1:Y:S01]  /*57e0*/  LDCU UR43, c[0x0][0xb0c] ;  /* 0x00016180ff2b77ac */ /* 0x000e620008000800 */
[----:B------:R-:W1:Y:S01]  /*57f0*/  LDCU UR39, c[0x0][0xb30] ;  /* 0x00016600ff2777ac */ /* 0x000e620008000800 */
[----:B------:R-:W1:Y:S01]  /*5800*/  LDCU.64 UR54, c[0x0][0x888] ;  /* 0x00011100ff3677ac */ /* 0x000e620008000a00 */
[----:B------:R-:W1:Y:S01]  /*5810*/  LDCU.64 UR40, c[0x0][0xb28] ;  /* 0x00016500ff2877ac */ /* 0x000e620008000a00 */
[----:B------:R-:W1:Y:S01]  /*5820*/  LDCU.128 UR56, c[0x0][0xb10] ;  /* 0x00016200ff3877ac */ /* 0x000e620008000c00 */
[----:B------:R-:W1:Y:S01]  /*5830*/  LDCU UR53, c[0x0][0x374] ;  /* 0x00006e80ff3577ac */ /* 0x000e620008000800 */
[----:B------:R-:W-:Y:S01]  /*5840*/  UMOV UR47, URZ ;  /* 0x000000ff002f7c82 */ /* 0x000fe20008000000 */
[----:B------:R-:W-:Y:S01]  /*5850*/  UMOV UR46, URZ ;  /* 0x000000ff002e7c82 */ /* 0x000fe20008000000 */
[----:B--2-4-:R-:W-:-:S07]  /*5860*/  IMAD.IADD R23, R0, 0x1, R23 ;  /* 0x0000000100177824 */ /* 0x014fce00078e0217 */
.L_x_137:
[C---:B------:R-:W-:Y:S02]  /*5870*/  LEA R3, R66.reuse, UR44, 0x3 ;  /* 0x0000002c42037c11 */ /* 0x040fe4000f8e18ff */
[----:B------:R-:W-:Y:S02]  /*5880*/  SHF.L.U32 R0, R67, 0x1f, RZ ;  /* 0x0000001f43007819 */ /* 0x000fe400000006ff */
[----:B-1----:R-:W-:Y:S02]  /*5890*/  LEA R5, R66, UR44, 0x4 ;  /* 0x0000002c42057c11 */ /* 0x002fe4000f8e20ff */
[----:B------:R-:W2:Y:S02]  /*58a0*/  SYNCS.PHASECHK.TRANS64.TRYWAIT P0, [R3+URZ+0x90], R0 ;  /* 0x00009000030075a7 */ /* 0x000ea400080011ff */
[----:B--2---:R-:W-:Y:S05]  /*58b0*/  @!P0 BRA `(.L_x_94) ;  /* 0x0000004000208947 */ /* 0x004fea0003800000 */
.L_x_185:
        /* <DEDUP_REMOVED lines=8> */
[----:B----4-:R-:W-:Y:S11]  /*5940*/  LOP3.LUT P0, RZ, R6, 0x1, RZ, 0xc0, !PT ;  /* 0x0000000106ff7812 */ /* 0x010ff6000780c0ff */
[----:B------:R-:W-:Y:S02]  /*5950*/  @!UPT UIADD3 URZ, UPT, UPT, URZ, URZ, URZ ;  /* 0x000000fffffff290 */ /* 0x000fe4000fffe0ff */
[----:B-1----:R-:W-:Y:S01]  /*5960*/  VOTEU.ANY UP1, P0 ;  /* 0x0000000000ff7886 */ /* 0x002fe20000020100 */
[----:B------:R-:W-:Y:S01]  /*5970*/  PLOP3.LUT P0, PT, PT, PT, UP1, 0x80, 0x8 ;  /* 0x000000000008781c */ /* 0x000fe20003f0f018 */
[----:B------:R-:W-:Y:S11]  /*5980*/  UP2UR UR62, UPR, URZ, 0x2 ;  /* 0x00000002ff3e7883 */ /* 0x000ff60008000000 */
[----:B------:R-:W-:Y:S01]  /*5990*/  @!UPT UIADD3 URZ, UPT, UPT, URZ, URZ, URZ ;  /* 0x000000fffffff290 */ /* 0x000fe2000fffe0ff */
[----:B--2---:R-:W-:Y:S02]  /*59a0*/  @P0 SHF.R.U32.HI R0, RZ, 0x10, R5 ;  /* 0x00000010ff000819 */ /* 0x004fe40000011605 */
        /* <DEDUP_REMOVED lines=12> */
[----:B------:R-:W2:Y:S01]  /*5a70*/  LDCU UR12, c[0x0][0xb20] ;  /* 0x00016400ff0c77ac */ /* 0x000ea20008000800 */
[----:B------:R-:W-:Y:S02]  /*5a80*/  UIMAD.WIDE.U32 UR4, UR53, UR59, URZ ;  /* 0x0000003b350472a5 */ /* 0x000fe4000f8e00ff */
[----:B------:R-:W-:Y:S02]  /*5a90*/  UIMAD.WIDE.U32 UR6, UR60, UR56, URZ ;  /* 0x000000383c0672a5 */ /* 0x000fe4000f8e00ff */
[----:B------:R-:W-:Y:S02]  /*5aa0*/  UISETP.NE.AND UP0, UPT, UR58, 0x1, UPT ;  /* 0x000000013a00788c */ /* 0x000fe4000bf05270 */
[----:B------:R-:W-:Y:S02]  /*5ab0*/  UIMAD.WIDE.U32 UR8, UR37, UR59, URZ ;  /* 0x0000003b250872a5 */ /* 0x000fe4000f8e00ff */
[----:B------:R-:W-:Y:S02]  /*5ac0*/  UIMAD.WIDE.U32 UR10, UR38, UR56, URZ ;  /* 0x00000038260a72a5 */ /* 0x000fe4000f8e00ff */
[----:B------:R-:W-:Y:S02]  /*5ad0*/  UISETP.NE.AND UP1, UPT, UR43, 0x1, UPT ;  /* 0x000000012b00788c */ /* 0x000fe4000bf25270 */
[----:B------:R-:W-:Y:S01]  /*5ae0*/  UISETP.NE.AND UP2, UPT, UR42, 0x1, UPT ;  /* 0x000000012a00788c */ /* 0x000fe2000bf45270 */
[----:B------:R-:W-:Y:S02]  /*5af0*/  UMOV UR4, UR5 ;  /* 0x0000000500047c82 */ /* 0x000fe40008000000 */
[----:B--2---:R-:W-:Y:S03]  /*5b00*/  USHF.R.U32.HI UR5, URZ, UR12, UR4 ;  /* 0x0000000cff057299 */ /* 0x004fe60008011604 */
[----:B------:R-:W-:Y:S02]  /*5b10*/  UMOV UR4, UR7 ;  /* 0x0000000700047c82 */ /* 0x000fe40008000000 */
[----:B------:R-:W-:Y:S02]  /*5b20*/  USHF.R.U32.HI UR7, URZ, UR57, UR4 ;  /* 0x00000039ff077299 */ /* 0x000fe40008011604 */
[----:B------:R-:W-:Y:S02]  /*5b30*/  USEL UR4, UR53, UR5, !UP0 ;  /* 0x0000000535047287 */ /* 0x000fe4000c000000 */
[----:B------:R-:W-:Y:S01]  /*5b40*/  USEL UR7, UR60, UR7, !UP1 ;  /* 0x000000073c077287 */ /* 0x000fe2000c800000 */
[----:B------:R-:W-:Y:S01]  /*5b50*/  UMOV UR5, UR9 ;  /* 0x0000000900057c82 */ /* 0x000fe20008000000 */
[----:B------:R-:W-:Y:S02]  /*5b60*/  UIMAD.WIDE.U32 UR8, UR4, UR40, URZ ;  /* 0x00000028040872a5 */ /* 0x000fe4000f8e00ff */
[----:B------:R-:W-:Y:S03]  /*5b70*/  USHF.R.U32.HI UR6, URZ, UR12, UR5 ;  /* 0x0000000cff067299 */ /* 0x000fe60008011605 */
[----:B------:R-:W-:Y:S01]  /*5b80*/  UMOV UR5, UR11 ;  /* 0x0000000b00057c82 */ /* 0x000fe20008000000 */
[----:B------:R-:W-:Y:S02]  /*5b90*/  UIMAD.WIDE.U32 UR10, UR7, UR40, URZ ;  /* 0x00000028070a72a5 */ /* 0x000fe4000f8e00ff */
[----:B------:R-:W-:Y:S02]  /*5ba0*/  USHF.R.U32.HI UR12, URZ, UR57, UR5 ;  /* 0x00000039ff0c7299 */ /* 0x000fe40008011605 */
[----:B------:R-:W-:Y:S01]  /*5bb0*/  USEL UR6, UR37, UR6, !UP0 ;  /* 0x0000000625067287 */ /* 0x000fe2000c000000 */
[----:B------:R-:W-:Y:S02]  /*5bc0*/  UMOV UR5, UR9 ;  /* 0x0000000900057c82 */ /* 0x000fe40008000000 */
[----:B------:R-:W-:Y:S01]  /*5bd0*/  UMOV UR10, UR11 ;  /* 0x0000000b000a7c82 */ /* 0x000fe20008000000 */
[----:B------:R-:W-:Y:S02]  /*5be0*/  @UP2 USHF.R.U32.HI UR4, URZ, UR41, UR5 ;  /* 0x00000029ff042299 */ /* 0x000fe40008011605 */
[----:B------:R-:W-:Y:S02]  /*5bf0*/  @UP2 USHF.R.U32.HI UR7, URZ, UR41, UR10 ;  /* 0x00000029ff072299 */ /* 0x000fe4000801160a */
[----:B------:R-:W-:Y:S02]  /*5c00*/  UIMAD UR4, UR42, UR4, URZ ;  /* 0x000000042a0472a4 */ /* 0x000fe4000f8e02ff */
        /* <DEDUP_REMOVED lines=8> */
[----:B------:R-:W-:Y:S02]  /*5c90*/  USEL UR11, UR6, UR4, !UP2 ;  /* 0x00000004060b7287 */ /* 0x000fe4000d000000 */
[----:B------:R-:W-:Y:S02]  /*5ca0*/  UIADD3 UR8, UPT, UPT, -UR5, URZ, URZ ;  /* 0x000000ff05087290 */ /* 0x000fe4000fffe1ff */
[----:B------:R-:W-:Y:S01]  /*5cb0*/  UIADD3 UR10, UPT, UPT, -UR11, URZ, URZ ;  /* 0x000000ff0b0a7290 */ /* 0x000fe2000fffe1ff */
[----:B------:R-:W-:Y:S01]  /*5cc0*/  @!UP0 UMOV UR4, UR9 ;  /* 0x0000000900048c82 */ /* 0x000fe20008000000 */
[----:B------:R-:W-:Y:S02]  /*5cd0*/  UIADD3 UR9, UPT, UPT, -UR6, URZ, URZ ;  /* 0x000000ff06097290 */ /* 0x000fe4000fffe1ff */
[----:B------:R-:W-:Y:S02]  /*5ce0*/  @!UP0 USHF.R.U32.HI UR4, URZ, UR41, UR4 ;  /* 0x00000029ff048299 */ /* 0x000fe40008011604 */
[----:B------:R-:W-:Y:S02]  /*5cf0*/  UIMAD UR10, UR42, UR10, UR6 ;  /* 0x0000000a2a0a72a4 */ /* 0x000fe4000f8e0206 */
[----:B------:R-:W-:Y:S04]  /*5d00*/  @!UP0 USEL UR4, UR5, UR4, !UP2 ;  /* 0x0000000405048287 */ /* 0x000fe8000d000000 */
[----:B------:R-:W-:Y:S02]  /*5d10*/  @!UP0 UIMAD UR10, UR7, UR10, UR4 ;  /* 0x0000000a070a82a4 */ /* 0x000fe4000f8e0204 */
[----:B------:R-:W-:Y:S02]  /*5d20*/  @!UP0 UIADD3 UR11, UPT, UPT, UR11, -UR4, URZ ;  /* 0x800000040b0b8290 */ /* 0x000fe4000fffe0ff */
[----:B------:R-:W-:Y:S02]  /*5d30*/  UIMAD UR7, UR43, UR8, UR38 ;  /* 0x000000082b0772a4 */ /* 0x000fe4000f8e0226 */
[----:B------:R-:W-:Y:S02]  /*5d40*/  @!UP0 UIMAD UR6, UR11, UR42, UR5 ;  /* 0x0000002a0b0682a4 */ /* 0x000fe4000f8e0205 */
[----:B------:R-:W-:Y:S01]  /*5d50*/  UIMAD UR4, UR58, UR9, UR37 ;  /* 0x000000093a0472a4 */ /* 0x000fe2000f8e0225 */
[----:B------:R-:W-:Y:S02]  /*5d60*/  @!UP0 UMOV UR5, UR10 ;  /* 0x0000000a00058c82 */ /* 0x000fe40008000000 */
[----:B------:R-:W-:Y:S02]  /*5d70*/  UIMAD UR38, UR5, UR43, UR7 ;  /* 0x0000002b052672a4 */ /* 0x000fe4000f8e0207 */
[----:B------:R-:W-:Y:S11]  /*5d80*/  UIMAD UR37, UR6, UR58, UR4 ;  /* 0x0000003a062572a4 */ /* 0x000ff6000f8e0204 */
[----:B------:R-:W-:Y:S01]  /*5d90*/  @!UPT UIADD3 URZ, UPT, UPT, URZ, URZ, URZ ;  /* 0x000000fffffff290 */ /* 0x000fe2000fffe0ff */
.L_x_95:
[----:B------:R-:W-:Y:S01]  /*5da0*/  UISETP.NE.AND UP0, UPT, UR39, 0x1, UPT ;  /* 0x000000012700788c */ /* 0x000fe2000bf05270 */
[----:B------:R-:W-:Y:S01]  /*5db0*/  LOP3.LUT P0, RZ, R64, 0x3f0, RZ, 0xc0, !PT ;  /* 0x000003f040ff7812 */ /* 0x000fe2000780c0ff */
[----:B------:R-:W-:Y:S01]  /*5dc0*/  USHF.L.U32 UR50, UR16, 0x6, URZ ;  /* 0x0000000610327899 */ /* 0x000fe200080006ff */
[----:B------:R-:W-:Y:S01]  /*5dd0*/  BSSY.RECONVERGENT B6, `(.L_x_96) ;  /* 0x0000034000067945 */ /* 0x000fe20003800200 */
[----:B------:R-:W-:Y:S01]  /*5de0*/  USHF.L.U32 UR49, UR20, 0x7, URZ ;  /* 0x0000000714317899 */ /* 0x000fe200080006ff */
[----:B------:R-:W-:Y:S06]  /*5df0*/  IADD3 R66, PT, PT, R66, 0x1, RZ ;  /* 0x0000000142427810 */ /* 0x000fec0007ffe0ff */
[----:B------:R-:W2:Y:S01]  /*5e00*/  @!UP0 LDCU.128 UR12, c[0x0][0xb10] ;  /* 0x00016200ff0c87ac */ /* 0x000ea20008000c00 */
[----:B------:R-:W4:Y:S01]  /*5e10*/  @!UP0 LDCU UR5, c[0x0][0xb0c] ;  /* 0x00016180ff0587ac */ /* 0x000f220008000800 */
[----:B------:R-:W3:Y:S01]  /*5e20*/  @!UP0 LDCU UR10, c[0x0][0xb20] ;  /* 0x00016400ff0a87ac */ /* 0x000ee20008000800 */
[----:B--2---:R-:W-:Y:S02]  /*5e30*/  UIMAD.WIDE.U32 UR8, UR38, UR12, URZ ;  /* 0x0000000c260872a5 */ /* 0x004fe4000f8e00ff */
[----:B------:R-:W-:Y:S02]  /*5e40*/  UIMAD.WIDE.U32 UR6, UR37, UR15, URZ ;  /* 0x0000000f250672a5 */ /* 0x000fe4000f8e00ff */
[----:B------:R-:W-:Y:S03]  /*5e50*/  @!UP0 UISETP.NE.AND UP1, UPT, UR14, 0x1, UPT ;  /* 0x000000010e00888c */ /* 0x000fe6000bf25270 */
[----:B------:R-:W-:Y:S01]  /*5e60*/  @!UP0 UMOV UR4, UR9 ;  /* 0x0000000900048c82 */ /* 0x000fe20008000000 */
[----:B----4-:R-:W-:Y:S02]  /*5e70*/  @!UP0 UISETP.NE.AND UP2, UPT, UR5, 0x1, UPT ;  /* 0x000000010500888c */ /* 0x010fe4000bf45270 */
[----:B------:R-:W-:Y:S01]  /*5e80*/  @!UP0 USHF.R.U32.HI UR4, URZ, UR13, UR4 ;  /* 0x0000000dff048299 */ /* 0x000fe20008011604 */
[----:B------:R-:W-:Y:S02]  /*5e90*/  @!UP0 UMOV UR6, UR7 ;  /* 0x0000000700068c82 */ /* 0x000fe40008000000 */
[----:B---3--:R-:W-:Y:S02]  /*5ea0*/  @!UP0 USHF.R.U32.HI UR6, URZ, UR10, UR6 ;  /* 0x0000000aff068299 */ /* 0x008fe40008011606 */
[----:B------:R-:W-:Y:S02]  /*5eb0*/  @!UP0 USEL UR7, UR38, UR4, !UP2 ;  /* 0x0000000426078287 */ /* 0x000fe4000d000000 */
[----:B------:R-:W-:Y:S04]  /*5ec0*/  @!UP0 USEL UR6, UR37, UR6, !UP1 ;  /* 0x0000000625068287 */ /* 0x000fe8000c800000 */
[----:B------:R-:W-:Y:S02]  /*5ed0*/  @!UP0 UIADD3 UR4, UPT, UPT, -UR7, UR6, URZ ;  /* 0x0000000607048290 */ /* 0x000fe4000fffe1ff */
[----:B------:R-:W-:Y:S02]  /*5ee0*/  @!UP0 UIADD3 UR6, UPT, UPT, UR7, -UR6, URZ ;  /* 0x8000000607068290 */ /* 0x000fe4000fffe0ff */
[----:B------:R-:W-:Y:S02]  /*5ef0*/  @!UP0 UIMAD UR38, UR4, UR5, UR38 ;  /* 0x00000005042682a4 */ /* 0x000fe4000f8e0226 */
[----:B------:R-:W-:Y:S01]  /*5f00*/  @!UP0 UIMAD UR37, UR6, UR14, UR37 ;  /* 0x0000000e062582a4 */ /* 0x000fe2000f8e0225 */
[----:B------:R-:W-:Y:S11]  /*5f10*/  @!P0 BRA `(.L_x_97) ;  /* 0x00000000007c8947 */ /* 0x000ff60003800000 */
[----:B------:R-:W2:Y:S01]  /*5f20*/  LDCU.64 UR8, c[0x4][0x80] ;  /* 0x01001000ff0877ac */ /* 0x000ea20008000a00 */
[----:B------:R-:W-:Y:S01]  /*5f30*/  MOV R2, 0x0 ;  /* 0x0000000000027802 */ /* 0x000fe20000000f00 */
[----:B------:R-:W-:Y:S02]  /*5f40*/  HFMA2 R12, -RZ, RZ, 0, 5.9604644775390625e-08 ;  /* 0x00000001ff0c7431 */ /* 0x000fe400000001ff */
[----:B------:R-:W-:Y:S01]  /*5f50*/  IMAD.MOV.U32 R8, RZ, RZ, 0x70 ;  /* 0x00000070ff087424 */ /* 0x000fe200078e00ff */
[----:B------:R3:W4:Y:S01]  /*5f60*/  LDC.64 R14, c[0x4][R2] ;  /* 0x01000000020e7b82 */ /* 0x0007220000000a00 */
[----:B------:R-:W1:Y:S01]  /*5f70*/  LDCU.64 UR6, c[0x4][0x88] ;  /* 0x01001100ff0677ac */ /* 0x000e620008000a00 */
[----:B------:R-:W-:Y:S01]  /*5f80*/  IMAD.MOV.U32 R13, RZ, RZ, RZ ;  /* 0x000000ffff0d7224 */ /* 0x000fe200078e00ff */
[----:B------:R-:W1:Y:S01]  /*5f90*/  LDCU.64 UR4, c[0x4][0x8] ;  /* 0x01000100ff0477ac */ /* 0x000e620008000a00 */
[----:B--2---:R-:W-:Y:S01]  /*5fa0*/  MOV R5, UR9 ;  /* 0x0000000900057c02 */ /* 0x004fe20008000f00 */
[----:B------:R-:W-:Y:S01]  /*5fb0*/  IMAD.U32 R4, RZ, RZ, UR8 ;  /* 0x00000008ff047e24 */ /* 0x000fe2000f8e00ff */
[----:B-1----:R-:W-:Y:S01]  /*5fc0*/  MOV R7, UR7 ;  /* 0x0000000700077c02 */ /* 0x002fe20008000f00 */
[----:B------:R-:W-:Y:S01]  /*5fd0*/  IMAD.U32 R6, RZ, RZ, UR6 ;  /* 0x00000006ff067e24 */ /* 0x000fe2000f8e00ff */
[----:B------:R-:W-:Y:S01]  /*5fe0*/  MOV R11, UR5 ;  /* 0x00000005000b7c02 */ /* 0x000fe20008000f00 */
[----:B------:R-:W-:Y:S02]  /*5ff0*/  IMAD.U32 R10, RZ, RZ, UR4 ;  /* 0x00000004ff0a7e24 */ /* 0x000fe4000f8e00ff */
[----:B------:R-:W-:Y:S07]  /*6000*/  LEPC R20, `(.L_x_98) ;  /* 0x000000001014794e */ /* 0x000fee0000000000 */
[----:B---345:R-:W-:Y:S05]  /*6010*/  CALL.ABS.NOINC R14 ;  /* 0x000000000e007343 */ /* 0x038fea0003c00000 */
.L_x_98:
[----:B------:R-:W1:Y:S01]  /*6020*/  LDCU.64 UR8, c[0x4][0x80] ;  /* 0x01001000ff0877ac */ /* 0x000e620008000a00 */
[----:B------:R-:W2:Y:S01]  /*6030*/  LDC.64 R2, c[0x4][R2] ;  /* 0x0100000002027b82 */ /* 0x000ea20000000a00 */
[----:B------:R-:W-:Y:S02]  /*6040*/  HFMA2 R12, -RZ, RZ, 0, 5.9604644775390625e-08 ;  /* 0x00000001ff0c7431 */ /* 0x000fe400000001ff */
[----:B------:R-:W-:Y:S02]  /*6050*/  IMAD.MOV.U32 R8, RZ, RZ, 0x70 ;  /* 0x00000070ff087424 */ /* 0x000fe400078e00ff */
[----:B------:R-:W-:Y:S01]  /*6060*/  IMAD.MOV.U32 R13, RZ, RZ, RZ ;  /* 0x000000ffff0d7224 */ /* 0x000fe200078e00ff */
[----:B------:R-:W3:Y:S01]  /*6070*/  LDCU.64 UR6, c[0x4][0x88] ;  /* 0x01001100ff0677ac */ /* 0x000ee20008000a00 */
[----:B------:R-:W4:Y:S01]  /*6080*/  LDCU.64 UR4, c[0x4][0x8] ;  /* 0x01000100ff0477ac */ /* 0x000f220008000a00 */
[----:B-1----:R-:W-:Y:S02]  /*6090*/  MOV R4, UR8 ;  /* 0x0000000800047c02 */ /* 0x002fe40008000f00 */
[----:B------:R-:W-:Y:S02]  /*60a0*/  MOV R5, UR9 ;  /* 0x0000000900057c02 */ /* 0x000fe40008000f00 */
[----:B---3--:R-:W-:Y:S01]  /*60b0*/  MOV R7, UR7 ;  /* 0x0000000700077c02 */ /* 0x008fe20008000f00 */
[----:B------:R-:W-:Y:S01]  /*60c0*/  IMAD.U32 R6, RZ, RZ, UR6 ;  /* 0x00000006ff067e24 */ /* 0x000fe2000f8e00ff */
[----:B----4-:R-:W-:Y:S01]  /*60d0*/  MOV R11, UR5 ;  /* 0x00000005000b7c02 */ /* 0x010fe20008000f00 */
[----:B------:R-:W-:Y:S02]  /*60e0*/  IMAD.U32 R10, RZ, RZ, UR4 ;  /* 0x00000004ff0a7e24 */ /* 0x000fe4000f8e00ff */
[----:B------:R-:W-:Y:S07]  /*60f0*/  LEPC R20, `(.L_x_97) ;  /* 0x000000001014794e */ /* 0x000fee0000000000 */
[----:B--2---:R-:W-:Y:S05]  /*6100*/  CALL.ABS.NOINC R2 ;  /* 0x0000000002007343 */ /* 0x004fea0003c00000 */
.L_x_97:
[----:B------:R-:W-:Y:S05]  /*6110*/  BSYNC.RECONVERGENT B6 ;  /* 0x0000000000067941 */ /* 0x000fea0003800200 */
.L_x_96:
[----:B------:R-:W-:Y:S02]  /*6120*/  ISETP.NE.U32.AND P0, PT, RZ, UR54, PT ;  /* 0x00000036ff007c0c */ /* 0x000fe4000bf05070 */
[C---:B------:R-:W-:Y:S02]  /*6130*/  ISETP.NE.U32.AND P1, PT, R58.reuse, RZ, PT ;  /* 0x000000ff3a00720c */ /* 0x040fe40003f25070 */
[----:B------:R-:W-:Y:S02]  /*6140*/  ISETP.NE.U32.AND P4, PT, R58, RZ, PT ;  /* 0x000000ff3a00720c */ /* 0x000fe40003f85070 */
[----:B------:R-:W-:Y:S02]  /*6150*/  ISETP.NE.AND.EX P0, PT, RZ, UR55, PT, P0 ;  /* 0x00000037ff007c0c */ /* 0x000fe4000bf05300 */
[C---:B------:R-:W-:Y:S02]  /*6160*/  ISETP.NE.AND.EX P1, PT, R59.reuse, RZ, PT, P1 ;  /* 0x000000ff3b00720c */ /* 0x040fe40003f25310 */
[----:B------:R-:W-:Y:S02]  /*6170*/  ISETP.NE.AND.EX P4, PT, R59, RZ, P0, P4 ;  /* 0x000000ff3b00720c */ /* 0x000fe40000785340 */
[----:B------:R-:W-:Y:S02]  /*6180*/  ISETP.NE.U32.AND P5, PT, R54, RZ, PT ;  /* 0x000000ff3600720c */ /* 0x000fe40003fa5070 */
[----:B------:R-:W-:Y:S02]  /*6190*/  ISETP.NE.U32.AND P3, PT, RZ, UR54, PT ;  /* 0x00000036ff007c0c */ /* 0x000fe4000bf65070 */
[----:B------:R-:W-:Y:S02]  /*61a0*/  PLOP3.LUT P2, PT, PT, PT, PT, 0x8, 0x80 ;  /* 0x000000000080781c */ /* 0x000fe40003f4e170 */
[----:B------:R-:W-:Y:S02]  /*61b0*/  ISETP.NE.AND.EX P5, PT, R55, RZ, PT, P5 ;  /* 0x000000ff3700720c */ /* 0x000fe40003fa5350 */
[----:B------:R-:W-:Y:S03]  /*61c0*/  ISETP.NE.AND.EX P3, PT, RZ, UR55, PT, P3 ;  /* 0x00000037ff007c0c */ /* 0x000fe6000bf65330 */
[----:B------:R-:W-:Y:S01]  /*61d0*/  @!P4 PLOP3.LUT P2, PT, P1, PT, PT, 0x80, 0x8 ;  /* 0x000000000008c81c */ /* 0x000fe20000f4f070 */
[----:B------:R-:W-:Y:S01]  /*61e0*/  @!UPT UIADD3 URZ, UPT, UPT, URZ, URZ, URZ ;  /* 0x000000fffffff290 */ /* 0x000fe2000fffe0ff */
[----:B------:R-:W-:Y:S11]  /*61f0*/  @!P1 BRA `(.L_x_99) ;  /* 0x0000000000309947 */ /* 0x000ff60003800000 */
[----:B------:R-:W-:Y:S01]  /*6200*/  ISETP.NE.U32.AND P0, PT, R56, RZ, PT ;  /* 0x000000ff3800720c */ /* 0x000fe20003f05070 */
[----:B------:R-:W2:Y:S01]  /*6210*/  LDCU.64 UR4, c[0x0][0x358] ;  /* 0x00006b00ff0477ac */ /* 0x000ea20008000a00 */
[----:B------:R-:W-:Y:S02]  /*6220*/  IMAD.MOV.U32 R61, RZ, RZ, 0x1 ;  /* 0x00000001ff3d7424 */ /* 0x000fe400078e00ff */
[----:B------:R-:W-:Y:S11]  /*6230*/  ISETP.NE.AND.EX P0, PT, R57, RZ, PT, P0 ;  /* 0x000000ff3900720c */ /* 0x000ff60003f05300 */
[----:B------:R-:W-:Y:S02]  /*6240*/  @!UPT UIADD3 URZ, UPT, UPT, URZ, URZ, URZ ;  /* 0x000000fffffff290 */ /* 0x000fe4000fffe0ff */
[----:B------:R-:W3:Y:S01]  /*6250*/  @P0 LDC.64 R2, c[0x0][0x888] ;  /* 0x00022200ff020b82 */ /* 0x000ee20000000a00 */
[----:B-1----:R-:W-:Y:S04]  /*6260*/  @P0 IMAD R0, R58, UR36, RZ ;  /* 0x000000243a000c24 */ /* 0x002fe8000f8e02ff */
[----:B---3--:R-:W-:Y:S04]  /*6270*/  @P0 IMAD.WIDE R2, R0, 0x4, R2 ;  /* 0x0000000400020825 */ /* 0x008fe800078e0202 */
[----:B------:R-:W-:Y:S01]  /*6280*/  HFMA2 R0, -RZ, RZ, 0, 5.9604644775390625e-08 ;  /* 0x00000001ff007431 */ /* 0x000fe200000001ff */
[----:B--2--5:R2:W5:Y:S04]  /*6290*/  @P0 LDG.E R27, desc[UR4][R2.64] ;  /* 0x00000004021b0981 */ /* 0x024568000c1e1900 */
[----:B------:R-:W-:Y:S01]  /*62a0*/  @!P0 PRMT R61, R0, 0x7610, R61 ;  /* 0x00007610003d8816 */ /* 0x000fe2000000003d */
[----:B--2---:R-:W3:Y:S06]  /*62b0*/  @!P0 LDC R27, c[0x0][0x880] ;  /* 0x00022000ff1b8b82 */ /* 0x004eec0000000800 */
.L_x_99:
[----:B------:R-:W-:Y:S05]  /*62c0*/  @!P5 BRA `(.L_x_100) ;  /* 0x000000000024d947 */ /* 0x000fea0003800000 */
[----:B------:R-:W-:Y:S01]  /*62d0*/  ISETP.NE.U32.AND P0, PT, R52, RZ, PT ;  /* 0x000000ff3400720c */ /* 0x000fe20003f05070 */
[----:B------:R-:W2:Y:S03]  /*62e0*/  LDCU.64 UR4, c[0x0][0x358] ;  /* 0x00006b00ff0477ac */ /* 0x000ea60008000a00 */
[----:B------:R-:W-:Y:S11]  /*62f0*/  ISETP.NE.AND.EX P0, PT, R53, RZ, PT, P0 ;  /* 0x000000ff3500720c */ /* 0x000ff60003f05300 */
[----:B------:R-:W-:Y:S02]  /*6300*/  @!UPT UIADD3 URZ, UPT, UPT, URZ, URZ, URZ ;  /* 0x000000fffffff290 */ /* 0x000fe4000fffe0ff */
[----:B------:R-:W4:Y:S01]  /*6310*/  @P0 LDC.64 R2, c[0x0][0x8a8] ;  /* 0x00022a00ff020b82 */ /* 0x000f220000000a00 */
[----:B-1----:R-:W-:Y:S04]  /*6320*/  @P0 IMAD R0, R54, UR36, RZ ;  /* 0x0000002436000c24 */ /* 0x002fe8000f8e02ff */
[----:B----4-:R-:W-:Y:S05]  /*6330*/  @P0 IMAD.WIDE R2, R0, 0x4, R2 ;  /* 0x0000000400020825 */ /* 0x010fea00078e0202 */
[----:B--2--5:R2:W5:Y:S02]  /*6340*/  @P0 LDG.E R24, desc[UR4][R2.64] ;  /* 0x0000000402180981 */ /* 0x024564000c1e1900 */
[----:B--2---:R-:W4:Y:S02]  /*6350*/  @!P0 LDC R24, c[0x0][0x8a0] ;  /* 0x00022800ff188b82 */ /* 0x004f240000000800 */
.L_x_100:
[----:B---3-5:R-:W-:Y:S01]  /*6360*/  FSETP.NEU.AND P0, PT, R27, RZ, PT ;  /* 0x000000ff1b00720b */ /* 0x028fe20003f0d000 */
[----:B------:R-:W-:Y:S01]  /*6370*/  IMAD.SHL.U32 R35, R60, 0x4, RZ ;  /* 0x000000043c237824 */ /* 0x000fe200078e00ff */
[----:B------:R-:W-:Y:S01]  /*6380*/  SEL R5, RZ, 0xffffffff, P3 ;  /* 0xffffffffff057807 */ /* 0x000fe20001800000 */
[----:B------:R-:W-:Y:S01]  /*6390*/  BSSY B1, `(.L_x_101) ;  /* 0x0000043000017945 */ /* 0x000fe20003800000 */
[----:B------:R-:W-:Y:S01]  /*63a0*/  @!P4 LOP3.LUT P3, RZ, R61, 0xff, RZ, 0xc0, !PT ;  /* 0x000000ff3dffc812 */ /* 0x000fe2000786c0ff */
[----:B------:R-:W-:Y:S01]  /*63b0*/  VIADD R75, R35, UR44 ;  /* 0x0000002c234b7c36 */ /* 0x000fe20008000000 */
[----:B------:R-:W-:Y:S01]  /*63c0*/  @!P4 SEL R2, RZ, 0xffffffff, P0 ;  /* 0xffffffffff02c807 */ /* 0x000fe20000000000 */
[----:B------:R-:W-:Y:S01]  /*63d0*/  IMAD.MOV.U32 R79, RZ, RZ, 0x1 ;  /* 0x00000001ff4f7424 */ /* 0x000fe200078e00ff */
[----:B------:R-:W-:Y:S01]  /*63e0*/  LOP3.LUT R69, R69, 0x1, RZ, 0x3c, !PT ;  /* 0x0000000145457812 */ /* 0x000fe200078e3cff */
[----:B------:R-:W-:Y:S01]  /*63f0*/  IMAD.MOV.U32 R34, RZ, RZ, RZ ;  /* 0x000000ffff227224 */ /* 0x000fe200078e00ff */
[----:B------:R-:W-:Y:S02]  /*6400*/  @P2 SEL R2, R5, R2, !P3 ;  /* 0x0000000205022207 */ /* 0x000fe40005800000 */
[----:B------:R-:W-:Y:S02]  /*6410*/  CS2R R38, SRZ ;  /* 0x0000000000267805 */ /* 0x000fe4000001ff00 */
[----:B------:R-:W-:Y:S02]  /*6420*/  LEA R76, R22, UR44, 0x3 ;  /* 0x0000002c164c7c11 */ /* 0x000fe4000f8e18ff */
[----:B------:R-:W-:Y:S02]  /*6430*/  CS2R R36, SRZ ;  /* 0x0000000000247805 */ /* 0x000fe4000001ff00 */
[----:B------:R-:W-:Y:S02]  /*6440*/  @!P4 LOP3.LUT R2, R2, 0x1, RZ, 0xc0, !PT ;  /* 0x000000010202c812 */ /* 0x000fe400078ec0ff */
[----:B------:R-:W-:Y:S02]  /*6450*/  CS2R R42, SRZ ;  /* 0x00000000002a7805 */ /* 0x000fe4000001ff00 */
[----:B------:R-:W-:Y:S02]  /*6460*/  SHF.L.U32 R3, R68, 0x1f, RZ ;  /* 0x0000001f44037819 */ /* 0x000fe400000006ff */
[----:B------:R-:W-:Y:S02]  /*6470*/  CS2R R40, SRZ ;  /* 0x0000000000287805 */ /* 0x000fe4000001ff00 */
[----:B------:R-:W-:Y:S02]  /*6480*/  ISETP.NE.U32.OR P6, PT, R2, 0x1, P4 ;  /* 0x000000010200780c */ /* 0x000fe400027c5470 */
[----:B------:R-:W-:Y:S02]  /*6490*/  CS2R R46, SRZ ;  /* 0x00000000002e7805 */ /* 0x000fe4000001ff00 */
[----:B------:R-:W-:Y:S02]  /*64a0*/  LEA.HI R25, R22, R22, RZ, 0x1 ;  /* 0x0000001616197211 */ /* 0x000fe400078f08ff */
[----:B------:R-:W-:Y:S02]  /*64b0*/  CS2R R44, SRZ ;  /* 0x00000000002c7805 */ /* 0x000fe4000001ff00 */
[----:B------:R-:W-:Y:S02]  /*64c0*/  LOP3.LUT P4, R65, R61, 0xff, RZ, 0xc0, !PT ;  /* 0x000000ff3d417812 */ /* 0x000fe4000788c0ff */
[----:B------:R-:W-:Y:S02]  /*64d0*/  CS2R R50, SRZ ;  /* 0x0000000000327805 */ /* 0x000fe4000001ff00 */
[----:B------:R-:W-:Y:S01]  /*64e0*/  SEL R2, RZ, 0xffffffff, P0 ;  /* 0xffffffffff027807 */ /* 0x000fe20000000000 */
[C---:B-1----:R-:W-:Y:S01]  /*64f0*/  IMAD.SHL.U32 R0, R25.reuse, 0x40, RZ ;  /* 0x0000004019007824 */ /* 0x042fe200078e00ff */
[----:B------:R-:W-:Y:S02]  /*6500*/  LOP3.LUT R25, R25, 0xffe, RZ, 0xc0, !PT ;  /* 0x00000ffe19197812 */ /* 0x000fe400078ec0ff */
[----:B------:R-:W-:Y:S02]  /*6510*/  CS2R R48, SRZ ;  /* 0x0000000000307805 */ /* 0x000fe4000001ff00 */
[----:B------:R-:W-:Y:S01]  /*6520*/  @P1 SEL R2, R5, R2, !P4 ;  /* 0x0000000205021207 */ /* 0x000fe20006000000 */
[----:B------:R-:W-:Y:S01]  /*6530*/  VIADD R78, R75, 0x400 ;  /* 0x000004004b4e7836 */ /* 0x000fe20000000000 */
[----:B------:R-:W-:Y:S01]  /*6540*/  LOP3.LUT R0, R0, 0xffffff80, RZ, 0xc0, !PT ;  /* 0xffffff8000007812 */ /* 0x000fe200078ec0ff */
[----:B------:R-:W-:Y:S01]  /*6550*/  IMAD.IADD R25, R22, 0x1, -R25 ;  /* 0x0000000116197824 */ /* 0x000fe200078e0a19 */
[----:B------:R-:W-:Y:S01]  /*6560*/  @P6 SHF.L.U32 R4, R69, 0x1f, RZ ;  /* 0x0000001f45046819 */ /* 0x000fe200000006ff */
[----:B------:R-:W-:Y:S01]  /*6570*/  IMAD.IADD R74, R70, 0x1, R75 ;  /* 0x00000001464a7824 */ /* 0x000fe200078e024b */
[----:B------:R-:W-:Y:S01]  /*6580*/  LOP3.LUT R2, R2, 0x1, RZ, 0xc0, !PT ;  /* 0x0000000102027812 */ /* 0x000fe200078ec0ff */
[----:B------:R-:W-:Y:S01]  /*6590*/  IMAD.IADD R0, R23, 0x1, R0 ;  /* 0x0000000117007824 */ /* 0x000fe200078e0200 */
[----:B------:R-:W1:Y:S01]  /*65a0*/  @P6 SYNCS.PHASECHK.TRANS64.TRYWAIT P3, [UR44+0x40], R4 ;  /* 0x00004004ff0065a7 */ /* 0x000e62000806112c */
[----:B------:R-:W-:Y:S02]  /*65b0*/  P2R R73, PR, RZ, 0x40 ;  /* 0x00000040ff497803 */ /* 0x000fe40000000000 */
[----:B------:R-:W-:Y:S01]  /*65c0*/  ISETP.NE.U32.AND P5, PT, R2, 0x1, PT ;  /* 0x000000010200780c */ /* 0x000fe20003fa5070 */
[----:B------:R-:W-:Y:S03]  /*65d0*/  IMAD R25, R25, 0x100000, R0 ;  /* 0x0010000019197824 */ /* 0x000fe600078e0200 */
[----:B------:R-:W-:Y:S01]  /*65e0*/  P2R R80, PR, RZ, 0x20 ;  /* 0x00000020ff507803 */ /* 0x000fe20000000000 */
[----:B------:R2:W3:Y:S01]  /*65f0*/  SYNCS.PHASECHK.TRANS64.TRYWAIT P2, [R76+URZ+0xb0], R3 ;  /* 0x0000b0034c0075a7 */ /* 0x0004e200080411ff */
[----:B-1----:R-:W-:Y:S01]  /*6600*/  @P6 SEL R79, RZ, 0x1, !P3 ;  /* 0x00000001ff4f6807 */ /* 0x002fe20005800000 */
[----:B--2---:R-:W-:Y:S06]  /*6610*/  @!P6 BRA `(.L_x_102) ;  /* 0x000000000068e947 */ /* 0x004fec0003800000 */
[----:B------:R-:W-:Y:S01]  /*6620*/  @P5 IMAD R5, R71, 0x4, R78 ;  /* 0x0000000447055824 */ /* 0x000fe200078e024e */
[----:B------:R-:W-:Y:S01]  /*6630*/  ISETP.NE.AND P0, PT, R79, RZ, PT ;  /* 0x000000ff4f00720c */ /* 0x000fe20003f05270 */
[----:B------:R-:W-:Y:S01]  /*6640*/  @P5 IMAD R2, R71, 0x4, R75 ;  /* 0x0000000447025824 */ /* 0x000fe200078e024b */
[----:B------:R-:W-:Y:S01]  /*6650*/  BSSY B0, `(.L_x_103) ;  /* 0x000000e000007945 */ /* 0x000fe20003800000 */
[----:B------:R-:W-:Y:S01]  /*6660*/  IMAD.MOV.U32 R38, RZ, RZ, RZ ;  /* 0x000000ffff267224 */ /* 0x000fe200078e00ff */
[----:B------:R-:W-:Y:S01]  /*6670*/  CS2R R42, SRZ ;  /* 0x00000000002a7805 */ /* 0x000fe2000001ff00 */
[----:B------:R-:W-:Y:S01]  /*6680*/  @P5 IMAD.IADD R4, R70, 0x1, R5 ;  /* 0x0000000146045824 */ /* 0x000fe200078e0205 */
[----:B------:R-:W-:Y:S02]  /*6690*/  CS2R R40, SRZ ;  /* 0x0000000000287805 */ /* 0x000fe4000001ff00 */
[----:B------:R-:W-:Y:S02]  /*66a0*/  CS2R R36, SRZ ;  /* 0x0000000000247805 */ /* 0x000fe4000001ff00 */
[----:B------:R-:W-:Y:S02]  /*66b0*/  CS2R R50, SRZ ;  /* 0x0000000000327805 */ /* 0x000fe4000001ff00 */
[----:B------:R-:W-:Y:S02]  /*66c0*/  CS2R R48, SRZ ;  /* 0x0000000000307805 */ /* 0x000fe4000001ff00 */
[----:B------:R-:W-:Y:S02]  /*66d0*/  CS2R R46, SRZ ;  /* 0x00000000002e7805 */ /* 0x000fe4000001ff00 */
[----:B------:R-:W-:Y:S01]  /*66e0*/  CS2R R44, SRZ ;  /* 0x00000000002c7805 */ /* 0x000fe2000001ff00 */
[----:B------:R-:W-:Y:S06]  /*66f0*/  @P0 BRA `(.L_x_104) ;  /* 0x00000000000c0947 */ /* 0x000fec0003800000 */
[----:B------:R-:W-:Y:S04]  /*6700*/  SHF.L.U32 R5, R69, 0x1f, RZ ;  /* 0x0000001f45057819 */ /* 0x000fe800000006ff */
[----:B------:R-:W1:Y:S02]  /*6710*/  SYNCS.PHASECHK.TRANS64.TRYWAIT P0, [UR44+0x40], R5 ;  /* 0x00004005ff0075a7 */ /* 0x000e64000800112c */
[----:B-1----:R-:W-:Y:S05]  /*6720*/  @!P0 BRA `(.L_x_105) ;  /* 0x0000003000988947 */ /* 0x002fea0003800000 */
.L_x_104:
[----:B------:R-:W-:Y:S05]  /*6730*/  BSYNC B0 ;  /* 0x0000000000007941 */ /* 0x000fea0003800000 */
.L_x_103:
[----:B------:R-:W-:Y:S01]  /*6740*/  ISETP.NE.AND P0, PT, R80, RZ, PT ;  /* 0x000000ff5000720c */ /* 0x000fe20003f05270 */
[----:B------:R-:W-:Y:S11]  /*6750*/  HFMA2 R34, -RZ, RZ, 0, 5.9604644775390625e-08 ;  /* 0x00000001ff227431 */ /* 0x000ff600000001ff */
[----:B------:R-:W-:Y:S01]  /*6760*/  @!UPT UIADD3 URZ, UPT, UPT, URZ, URZ, URZ ;  /* 0x000000fffffff290 */ /* 0x000fe2000fffe0ff */
[----:B------:R-:W-:Y:S05]  /*6770*/  @P0 WARPSYNC.ALL ;  /* 0x0000000000000948 */ /* 0x000fea0003800000 */
[----:B------:R2:W1:Y:S04]  /*6780*/  @P0 LDSM.16.M88.4 R40, [R2+0x400] ;  /* 0x000400000228083b */ /* 0x0004680000000200 */
[----:B------:R2:W1:Y:S04]  /*6790*/  @P0 LDSM.16.M88.4 R36, [R4] ;  /* 0x000000000424083b */ /* 0x0004680000000200 */
[----:B------:R2:W1:Y:S04]  /*67a0*/  @P0 LDSM.16.M88.4 R48, [R35+UR44+0x400] ;  /* 0x0004002c2330083b */ /* 0x0004680008000200 */
[----:B------:R2:W1:Y:S02]  /*67b0*/  @P0 LDSM.16.M88.4 R44, [R74+0x400] ;  /* 0x000400004a2c083b */ /* 0x0004640000000200 */
.L_x_102:
[----:B------:R-:W-:Y:S05]  /*67c0*/  BSYNC B1 ;  /* 0x0000000000017941 */ /* 0x000fea0003800000 */
.L_x_101:
[----:B-1----:R-:W-:Y:S04]  /*67d0*/  SHF.R.U32.HI R5, RZ, 0x15, R25 ;  /* 0x00000015ff057819 */ /* 0x002fe80000011619 */
[----:B------:R-:W-:Y:S01]  /*67e0*/  LOP3.LUT P0, RZ, R5, 0x3, R62, 0x48, !PT ;  /* 0x0000000305ff7812 */ /* 0x000fe2000780483e */
[----:B------:R-:W-:Y:S01]  /*67f0*/  @!UPT UIADD3 URZ, UPT, UPT, URZ, URZ, URZ ;  /* 0x000000fffffff290 */ /* 0x000fe2000fffe0ff */
[----:B---3--:R-:W-:Y:S11]  /*6800*/  @P2 BRA `(.L_x_106) ;  /* 0x0000000000082947 */ /* 0x008ff60003800000 */
[----:B------:R-:W1:Y:S02]  /*6810*/  SYNCS.PHASECHK.TRANS64.TRYWAIT P1, [R76+URZ+0xb0], R3 ;  /* 0x0000b0034c0075a7 */ /* 0x000e6400080211ff */
[----:B-1----:R-:W-:Y:S05]  /*6820*/  @!P1 BRA `(.L_x_107) ;  /* 0x0000003000709947 */ /* 0x002fea0003800000 */
.L_x_106:
[----:B------:R-:W-:Y:S05]  /*6830*/  @!P0 BRA `(.L_x_108) ;  /* 0x0000000000408947 */ /* 0x000fea0003800000 */
[----:B------:R-:W3:Y:S01]  /*6840*/  LDCU.64 UR8, c[0x4][0x70] ;  /* 0x01000e00ff0877ac */ /* 0x000ee20008000a00 */
[----:B-1----:R-:W-:Y:S01]  /*6850*/  MOV R3, 0x0 ;  /* 0x0000000000037802 */ /* 0x002fe20000000f00 */
[----:B------:R-:W-:Y:S02]  /*6860*/  HFMA2 R12, -RZ, RZ, 0, 5.9604644775390625e-08 ;  /* 0x00000001ff0c7431 */ /* 0x000fe400000001ff */
[----:B------:R-:W-:Y:S02]  /*6870*/  IMAD.MOV.U32 R8, RZ, RZ, 0x192 ;  /* 0x00000192ff087424 */ /* 0x000fe400078e00ff */
[----:B------:R-:W-:Y:S01]  /*6880*/  IMAD.MOV.U32 R13, RZ, RZ, RZ ;  /* 0x000000ffff0d7224 */ /* 0x000fe200078e00ff */
[----:B------:R-:W1:Y:S01]  /*6890*/  LDCU.64 UR6, c[0x4][0x78] ;  /* 0x01000f00ff0677ac */ /* 0x000e620008000a00 */
[----:B--2---:R-:W2:Y:S01]  /*68a0*/  LDC.64 R2, c[0x4][R3] ;  /* 0x0100000003027b82 */ /* 0x004ea20000000a00 */
[----:B------:R-:W5:Y:S01]  /*68b0*/  LDCU.64 UR4, c[0x4][0x10] ;  /* 0x01000200ff0477ac */ /* 0x000f620008000a00 */
[----:B---3--:R-:W-:Y:S01]  /*68c0*/  MOV R5, UR9 ;  /* 0x0000000900057c02 */ /* 0x008fe20008000f00 */
[----:B------:R-:W-:Y:S01]  /*68d0*/  IMAD.U32 R4, RZ, RZ, UR8 ;  /* 0x00000008ff047e24 */ /* 0x000fe2000f8e00ff */
[----:B-1----:R-:W-:Y:S01]  /*68e0*/  MOV R7, UR7 ;  /* 0x0000000700077c02 */ /* 0x002fe20008000f00 */
[----:B------:R-:W-:Y:S01]  /*68f0*/  IMAD.U32 R6, RZ, RZ, UR6 ;  /* 0x00000006ff067e24 */ /* 0x000fe2000f8e00ff */
[----:B-----5:R-:W-:Y:S01]  /*6900*/  MOV R11, UR5 ;  /* 0x00000005000b7c02 */ /* 0x020fe20008000f00 */
[----:B------:R-:W-:Y:S02]  /*6910*/  IMAD.U32 R10, RZ, RZ, UR4 ;  /* 0x00000004ff0a7e24 */ /* 0x000fe4000f8e00ff */
[----:B------:R-:W-:Y:S07]  /*6920*/  LEPC R20, `(.L_x_108) ;  /* 0x000000001014794e */ /* 0x000fee0000000000 */
[----:B--2-4-:R-:W-:Y:S05]  /*6930*/  CALL.ABS.NOINC R2 ;  /* 0x0000000002007343 */ /* 0x014fea0003c00000 */
.L_x_108:
[----:B------:R-:W-:Y:S01]  /*6940*/  LOP3.LUT R20, R48, 0xffffe000, RZ, 0xc0, !PT ;  /* 0xffffe00030147812 */ /* 0x000fe200078ec0ff */
[----:B------:R-:W-:Y:S05]  /*6950*/  WARPSYNC.ALL ;  /* 0x0000000000007948 */ /* 0x000fea0003800000 */
[----:B------:R-:W-:Y:S01]  /*6960*/  R2UR UR4, R25 ;  /* 0x00000000190472ca */ /* 0x000fe200000e0000 */
[----:B------:R-:W-:Y:S01]  /*6970*/  IMAD.SHL.U32 R81, R71, 0x4, RZ ;  /* 0x0000000447517824 */ /* 0x000fe200078e00ff */
[----:B------:R-:W-:Y:S01]  /*6980*/  LOP3.LUT R21, R49, 0xffffe000, RZ, 0xc0, !PT ;  /* 0xffffe00031157812 */ /* 0x000fe200078ec0ff */
[----:B------:R-:W-:Y:S01]  /*6990*/  BSSY.RECONVERGENT B0, `(.L_x_109) ;  /* 0x0000059000007945 */ /* 0x000fe20003800200 */
[----:B------:R-:W-:Y:S02]  /*69a0*/  LOP3.LUT R26, R51, 0xffffe000, RZ, 0xc0, !PT ;  /* 0xffffe000331a7812 */ /* 0x000fe400078ec0ff */
[----:B------:R-:W-:Y:S02]  /*69b0*/  LOP3.LUT R32, R45, 0xffffe000, RZ, 0xc0, !PT ;  /* 0xffffe0002d207812 */ /* 0x000fe400078ec0ff */
[----:B------:R-:W-:Y:S02]  /*69c0*/  LOP3.LUT R33, R46, 0xffffe000, RZ, 0xc0, !PT ;  /* 0xffffe0002e217812 */ /* 0x000fe400078ec0ff */
[----:B------:R-:W-:Y:S02]  /*69d0*/  IADD3 R77, PT, PT, R78, R81, RZ ;  /* 0x000000514e4d7210 */ /* 0x000fe40007ffe0ff */
[----:B------:R-:W-:Y:S01]  /*69e0*/  ISETP.NE.AND P0, PT, R72, RZ, PT ;  /* 0x000000ff4800720c */ /* 0x000fe20003f05270 */
[----:B--2---:R-:W4:Y:S02]  /*69f0*/  LDTM.16dp128bit.x8 R4, tmem[UR4] ;  /* 0x00000004000479ee */ /* 0x004f240008180000 */
[----:B------:R-:W-:Y:S02]  /*6a00*/  IMAD.IADD R78, R70, 0x1, R77 ;  /* 0x00000001464e7824 */ /* 0x000fe400078e024d */
[C---:B----4-:R-:W-:Y:S01]  /*6a10*/  FMUL R0, R24.reuse, R4 ;  /* 0x0000000418007220 */ /* 0x050fe20000400000 */
[C---:B------:R-:W-:Y:S01]  /*6a20*/  FMUL R2, R24.reuse, R5 ;  /* 0x0000000518027220 */ /* 0x040fe20000400000 */
[C---:B-1----:R-:W-:Y:S01]  /*6a30*/  FMUL R3, R24.reuse, R6 ;  /* 0x0000000618037220 */ /* 0x042fe20000400000 */
[----:B------:R-:W-:Y:S01]  /*6a40*/  FMUL R7, R24, R7 ;  /* 0x0000000718077220 */ /* 0x000fe20000400000 */
[C---:B------:R-:W-:Y:S01]  /*6a50*/  FFMA R28, R27.reuse, R20, R0 ;  /* 0x000000141b1c7223 */ /* 0x040fe20000000000 */
[----:B------:R-:W-:Y:S01]  /*6a60*/  LOP3.LUT R20, R50, 0xffffe000, RZ, 0xc0, !PT ;  /* 0xffffe00032147812 */ /* 0x000fe200078ec0ff */
[C---:B------:R-:W-:Y:S01]  /*6a70*/  FFMA R29, R27.reuse, R21, R2 ;  /* 0x000000151b1d7223 */ /* 0x040fe20000000002 */
[----:B------:R-:W-:Y:S01]  /*6a80*/  LOP3.LUT R21, R44, 0xffffe000, RZ, 0xc0, !PT ;  /* 0xffffe0002c157812 */ /* 0x000fe200078ec0ff */
[C---:B------:R-:W-:Y:S01]  /*6a90*/  FMUL R4, R24.reuse, R8 ;  /* 0x0000000818047220 */ /* 0x040fe20000400000 */
[----:B------:R-:W-:Y:S01]  /*6aa0*/  F2FP.TF32.F32.PACK_B R28, R28 ;  /* 0x0000001cff1c723e */ /* 0x000fe200024050ff */
[----:B------:R-:W-:Y:S01]  /*6ab0*/  FFMA R30, R27, R20, R3 ;  /* 0x000000141b1e7223 */ /* 0x000fe20000000003 */
[----:B------:R-:W-:Y:S01]  /*6ac0*/  LOP3.LUT R20, R47, 0xffffe000, RZ, 0xc0, !PT ;  /* 0xffffe0002f147812 */ /* 0x000fe200078ec0ff */
[C---:B------:R-:W-:Y:S01]  /*6ad0*/  FMUL R5, R24.reuse, R9 ;  /* 0x0000000918057220 */ /* 0x040fe20000400000 */
[----:B------:R-:W-:Y:S01]  /*6ae0*/  F2FP.TF32.F32.PACK_B R29, R29 ;  /* 0x0000001dff1d723e */ /* 0x000fe200024050ff */
[C---:B------:R-:W-:Y:S01]  /*6af0*/  FMUL R6, R24.reuse, R10 ;  /* 0x0000000a18067220 */ /* 0x040fe20000400000 */
[----:B------:R-:W-:Y:S01]  /*6b00*/  F2FP.TF32.F32.PACK_B R30, R30 ;  /* 0x0000001eff1e723e */ /* 0x000fe200024050ff */
[----:B------:R-:W-:Y:S01]  /*6b10*/  FFMA R31, R27, R26, R7 ;  /* 0x0000001a1b1f7223 */ /* 0x000fe20000000007 */
[----:B------:R-:W-:Y:S01]  /*6b20*/  LOP3.LUT R26, R41, 0xffffe000, RZ, 0xc0, !PT ;  /* 0xffffe000291a7812 */ /* 0x000fe200078ec0ff */
[----:B------:R-:W-:Y:S01]  /*6b30*/  FMUL R11, R24, R11 ;  /* 0x0000000b180b7220 */ /* 0x000fe20000400000 */
[C---:B------:R-:W-:Y:S01]  /*6b40*/  FFMA R4, R27.reuse, R21, R4 ;  /* 0x000000151b047223 */ /* 0x040fe20000000004 */
[----:B------:R-:W-:Y:S01]  /*6b50*/  LOP3.LUT R21, R40, 0xffffe000, RZ, 0xc0, !PT ;  /* 0xffffe00028157812 */ /* 0x000fe200078ec0ff */
[C---:B------:R-:W-:Y:S01]  /*6b60*/  FFMA R5, R27.reuse, R32, R5 ;  /* 0x000000201b057223 */ /* 0x040fe20000000005 */
[----:B------:R-:W-:Y:S01]  /*6b70*/  F2FP.TF32.F32.PACK_B R31, R31 ;  /* 0x0000001fff1f723e */ /* 0x000fe200024050ff */
        /* <DEDUP_REMOVED lines=8> */
[----:B------:R1:W-:Y:S01]  /*6c00*/  STSM.16.M88.4 [R75+0x400], R28 ;  /* 0x0004001c4b007844 */ /* 0x0003e20000000200 */
[----:B------:R-:W-:Y:S01]  /*6c10*/  F2FP.TF32.F32.PACK_B R6, R6 ;  /* 0x00000006ff06723e */ /* 0x000fe200024050ff */
[C---:B------:R-:W-:Y:S01]  /*6c20*/  FMUL R10, R24.reuse, R14 ;  /* 0x0000000e180a7220 */ /* 0x040fe20000400000 */
[----:B------:R-:W-:Y:S01]  /*6c30*/  F2FP.TF32.F32.PACK_B R7, R7 ;  /* 0x00000007ff07723e */ /* 0x000fe200024050ff */
[----:B------:R-:W-:Y:S01]  /*6c40*/  FMUL R15, R24, R15 ;  /* 0x0000000f180f7220 */ /* 0x000fe20000400000 */
[C---:B------:R-:W-:Y:S01]  /*6c50*/  FFMA R8, R27.reuse, R21, R8 ;  /* 0x000000151b087223 */ /* 0x040fe20000000008 */
[C---:B------:R-:W-:Y:S01]  /*6c60*/  FFMA R9, R27.reuse, R26, R9 ;  /* 0x0000001a1b097223 */ /* 0x040fe20000000009 */
[C---:B------:R-:W-:Y:S01]  /*6c70*/  FFMA R10, R27.reuse, R33, R10 ;  /* 0x000000211b0a7223 */ /* 0x040fe2000000000a */
[----:B------:R1:W-:Y:S01]  /*6c80*/  STSM.16.M88.4 [R74+0x400], R4 ;  /* 0x000400044a007844 */ /* 0x0003e20000000200 */
[----:B------:R-:W-:Y:S01]  /*6c90*/  LOP3.LUT R21, R36, 0xffffe000, RZ, 0xc0, !PT ;  /* 0xffffe00024157812 */ /* 0x000fe200078ec0ff */
[----:B------:R-:W-:Y:S01]  /*6ca0*/  FFMA R11, R27, R20, R15 ;  /* 0x000000141b0b7223 */ /* 0x000fe2000000000f */
[----:B------:R-:W-:Y:S01]  /*6cb0*/  LOP3.LUT R20, R37, 0xffffe000, RZ, 0xc0, !PT ;  /* 0xffffe00025147812 */ /* 0x000fe200078ec0ff */
[C---:B------:R-:W-:Y:S01]  /*6cc0*/  FMUL R12, R24.reuse, R16 ;  /* 0x00000010180c7220 */ /* 0x040fe20000400000 */
[----:B------:R-:W-:Y:S01]  /*6cd0*/  FMUL R13, R24, R17 ;  /* 0x00000011180d7220 */ /* 0x000fe20000400000 */
[----:B------:R-:W-:Y:S01]  /*6ce0*/  LOP3.LUT R33, R38, 0xffffe000, RZ, 0xc0, !PT ;  /* 0xffffe00026217812 */ /* 0x000fe200078ec0ff */
[C---:B------:R-:W-:Y:S01]  /*6cf0*/  FMUL R14, R24.reuse, R18 ;  /* 0x00000012180e7220 */ /* 0x040fe20000400000 */
[----:B------:R-:W-:Y:S01]  /*6d00*/  LOP3.LUT R26, R39, 0xffffe000, RZ, 0xc0, !PT ;  /* 0xffffe000271a7812 */ /* 0x000fe200078ec0ff */
[----:B------:R-:W-:Y:S01]  /*6d10*/  FMUL R19, R24, R19 ;  /* 0x0000001318137220 */ /* 0x000fe20000400000 */
[C---:B------:R-:W-:Y:S01]  /*6d20*/  FFMA R12, R27.reuse, R21, R12 ;  /* 0x000000151b0c7223 */ /* 0x040fe2000000000c */
[C---:B------:R-:W-:Y:S01]  /*6d30*/  FFMA R13, R27.reuse, R20, R13 ;  /* 0x000000141b0d7223 */ /* 0x040fe2000000000d */
[C---:B------:R-:W-:Y:S01]  /*6d40*/  FFMA R14, R27.reuse, R33, R14 ;  /* 0x000000211b0e7223 */ /* 0x040fe2000000000e */
[----:B------:R-:W-:Y:S01]  /*6d50*/  FFMA R15, R27, R26, R19 ;  /* 0x0000001a1b0f7223 */ /* 0x000fe20000000013 */
[----:B------:R-:W-:Y:S02]  /*6d60*/  F2FP.TF32.F32.PACK_B R8, R8 ;  /* 0x00000008ff08723e */ /* 0x000fe400024050ff */
[----:B------:R-:W-:Y:S02]  /*6d70*/  F2FP.TF32.F32.PACK_B R9, R9 ;  /* 0x00000009ff09723e */ /* 0x000fe400024050ff */
[----:B------:R-:W-:Y:S02]  /*6d80*/  F2FP.TF32.F32.PACK_B R10, R10 ;  /* 0x0000000aff0a723e */ /* 0x000fe400024050ff */
[----:B------:R-:W-:Y:S02]  /*6d90*/  F2FP.TF32.F32.PACK_B R11, R11 ;  /* 0x0000000bff0b723e */ /* 0x000fe400024050ff */
[----:B------:R-:W-:Y:S02]  /*6da0*/  F2FP.TF32.F32.PACK_B R12, R12 ;  /* 0x0000000cff0c723e */ /* 0x000fe400024050ff */
[----:B------:R-:W-:Y:S01]  /*6db0*/  F2FP.TF32.F32.PACK_B R13, R13 ;  /* 0x0000000dff0d723e */ /* 0x000fe200024050ff */
[----:B------:R1:W-:Y:S01]  /*6dc0*/  STSM.16.M88.4 [R77], R8 ;  /* 0x000000084d007844 */ /* 0x0003e20000000200 */
[----:B------:R-:W-:Y:S02]  /*6dd0*/  F2FP.TF32.F32.PACK_B R14, R14 ;  /* 0x0000000eff0e723e */ /* 0x000fe400024050ff */
[----:B------:R-:W-:Y:S05]  /*6de0*/  F2FP.TF32.F32.PACK_B R15, R15 ;  /* 0x0000000fff0f723e */ /* 0x000fea00024050ff */
[----:B------:R1:W-:Y:S01]  /*6df0*/  STSM.16.M88.4 [R78], R12 ;  /* 0x0000000c4e007844 */ /* 0x0003e20000000200 */
[----:B------:R-:W-:Y:S01]  /*6e00*/  @!PT LDS RZ, [RZ] ;  /* 0x00000000fffff984 */ /* 0x000fe20000000800 */
[----:B------:R-:W-:Y:S01]  /*6e10*/  @!PT LDS RZ, [RZ] ;  /* 0x00000000fffff984 */ /* 0x000fe20000000800 */
[----:B------:R-:W-:Y:S01]  /*6e20*/  @!PT LDS RZ, [RZ] ;  /* 0x00000000fffff984 */ /* 0x000fe20000000800 */
[----:B------:R-:W-:Y:S01]  /*6e30*/  @!PT LDS RZ, [RZ] ;  /* 0x00000000fffff984 */ /* 0x000fe20000000800 */
[----:B------:R2:W-:Y:S07]  /*6e40*/  MEMBAR.ALL.CTA ;  /* 0x0000000000007992 */ /* 0x0005ee0000008000 */
[----:B--2---:R-:W2:Y:S02]  /*6e50*/  FENCE.VIEW.ASYNC.S ;  /* 0x00000000000073c6 */ /* 0x004ea40000000000 */
[----:B--2---:R-:W-:Y:S06]  /*6e60*/  BAR.SYNC.DEFER_BLOCKING 0x1, 0x80 ;  /* 0x0042000000007b1d */ /* 0x004fec0000010000 */
[----:B------:R-:W-:Y:S05]  /*6e70*/  @P0 BRA `(.L_x_110) ;  /* 0x0000000000280947 */ /* 0x000fea0003800000 */
[----:B------:R-:W2:Y:S01]  /*6e80*/  LDCU.64 UR6, c[0x0][0x348] ;  /* 0x00006900ff0677ac */ /* 0x000ea20008000a00 */
[----:B------:R-:W-:Y:S01]  /*6e90*/  UIADD3 UR4, UPT, UPT, UR44, 0x400, URZ ;  /* 0x000004002c047890 */ /* 0x000fe2000fffe0ff */
[----:B------:R-:W-:Y:S05]  /*6ea0*/  UMOV UR51, UR36 ;  /* 0x0000002400337c82 */ /* 0x000fea0008000000 */
[----:B------:R-:W-:Y:S04]  /*6eb0*/  MOV R64, UR4 ;  /* 0x0000000400407c02 */ /* 0x000fe80008000f00 */
[----:B------:R-:W-:Y:S01]  /*6ec0*/  R2UR UR48, R64 ;  /* 0x00000000403072ca */ /* 0x000fe200000e0000 */
[----:B--2---:R-:W-:Y:S04]  /*6ed0*/  UIADD3 UR4, UP0, UPT, UR6, 0x680, URZ ;  /* 0x0000068006047890 */ /* 0x004fe8000ff1e0ff */
[----:B------:R-:W-:Y:S09]  /*6ee0*/  UIADD3.X UR5, UPT, UPT, URZ, UR7, URZ, UP0, !UPT ;  /* 0x00000007ff057290 */ /* 0x000ff200087fe4ff */
[----:B------:R2:W-:Y:S01]  /*6ef0*/  UTMASTG.3D [UR48], [UR4] ;  /* 0x00000030040073b5 */ /* 0x0005e20008010000 */
[----:B------:R0:W-:Y:S01]  /*6f00*/  UTMACMDFLUSH ;  /* 0x00000000000079b7 */ /* 0x0001e20000000000 */
[----:B--2---:R-:W-:Y:S04]  /*6f10*/  DEPBAR.LE SB0, 0x1 ;  /* 0x000080400000791a */ /* 0x004fe80000000000 */
.L_x_110:
[----:B------:R-:W-:Y:S05]  /*6f20*/  BSYNC.RECONVERGENT B0 ;  /* 0x0000000000007941 */ /* 0x000fea0003800200 */
.L_x_109:
[----:B------:R-:W-:Y:S01]  /*6f30*/  BAR.SYNC.DEFER_BLOCKING 0x1, 0x80 ;  /* 0x0042000000007b1d */ /* 0x000fe20000010000 */
[----:B------:R-:W-:Y:S01]  /*6f40*/  ISETP.NE.AND P1, PT, R73, RZ, PT ;  /* 0x000000ff4900720c */ /* 0x000fe20003f25270 */
[----:B------:R-:W-:Y:S01]  /*6f50*/  UISETP.NE.AND UP0, UPT, UR47, URZ, UPT ;  /* 0x000000ff2f00728c */ /* 0x000fe2000bf05270 */
[----:B------:R-:W-:Y:S11]  /*6f60*/  LEA R3, R34, UR44, 0x3 ;  /* 0x0000002c22037c11 */ /* 0x000ff6000f8e18ff */
[----:B------:R-:W-:Y:S01]  /*6f70*/  @P1 SHF.L.U32 R2, R69, 0x1f, RZ ;  /* 0x0000001f45021819 */ /* 0x000fe200000006ff */
[----:B------:R-:W-:Y:S06]  /*6f80*/  BRA.U !UP0, `(.L_x_111) ;  /* 0x0000000108247547 */ /* 0x000fec000b800000 */
[----:B-1----:R-:W-:Y:S01]  /*6f90*/  IMAD.U32 R5, RZ, RZ, UR46 ;  /* 0x0000002eff057e24 */ /* 0x002fe2000f8e00ff */
[----:B------:R-:W-:Y:S01]  /*6fa0*/  MOV R0, UR52 ;  /* 0x0000003400007c02 */ /* 0x000fe20008000f00 */
[----:B------:R-:W-:Y:S03]  /*6fb0*/  UIADD3 UR4, UPT, UPT, UR46, 0x1, URZ ;  /* 0x000000012e047890 */ /* 0x000fe6000fffe0ff */
[----:B------:R-:W-:Y:S01]  /*6fc0*/  @P1 LEA R5, R5, UR44, 0x3 ;  /* 0x0000002c05051c11 */ /* 0x000fe2000f8e18ff */
[----:B------:R-:W-:Y:S04]  /*6fd0*/  UISETP.NE.AND UP0, UPT, UR4, 0x4, UPT ;  /* 0x000000040400788c */ /* 0x000fe8000bf05270 */
[----:B------:R-:W-:Y:S01]  /*6fe0*/  @P1 VIADD R5, R5, 0x60 ;  /* 0x0000006005051836 */ /* 0x000fe20000000000 */
[----:B------:R-:W-:Y:S04]  /*6ff0*/  USEL UR46, UR4, URZ, UP0 ;  /* 0x000000ff042e7287 */ /* 0x000fe80008000000 */
[----:B------:R-:W-:Y:S04]  /*7000*/  @P1 PRMT R0, R0, 0x654, R5 ;  /* 0x0000065400001816 */ /* 0x000fe80000000005 */
[----:B------:R2:W-:Y:S04]  /*7010*/  @P1 SYNCS.ARRIVE.TRANS64.RED.A1T0 RZ, [R0+URZ], RZ ;  /* 0x000000ff00ff19a7 */ /* 0x0005e800081004ff */
.L_x_111:
[----:B------:R-:W3:Y:S01]  /*7020*/  @P1 SYNCS.PHASECHK.TRANS64.TRYWAIT P0, [R3+URZ+0x40], R2 ;  /* 0x00004002030015a7 */ /* 0x000ee200080011ff */
[----:B------:R-:W-:Y:S01]  /*7030*/  BSSY B1, `(.L_x_112) ;  /* 0x0000017000017945 */ /* 0x000fe20003800000 */
[----:B---3--:R-:W-:Y:S03]  /*7040*/  @P1 SEL R79, RZ, 0x1, !P0 ;  /* 0x00000001ff4f1807 */ /* 0x008fe60004000000 */
[----:B------:R-:W-:Y:S05]  /*7050*/  @!P1 BRA `(.L_x_113) ;  /* 0x0000000000509947 */ /* 0x000fea0003800000 */
[----:B------:R-:W-:Y:S01]  /*7060*/  ISETP.NE.AND P1, PT, R80, RZ, PT ;  /* 0x000000ff5000720c */ /* 0x000fe20003f25270 */
[----:B------:R-:W-:Y:S01]  /*7070*/  BSSY B0, `(.L_x_114) ;  /* 0x000000a000007945 */ /* 0x000fe20003800000 */
[----:B------:R-:W-:Y:S11]  /*7080*/  ISETP.NE.AND P0, PT, R79, RZ, PT ;  /* 0x000000ff4f00720c */ /* 0x000ff60003f05270 */
[----:B-1----:R-:W-:Y:S04]  /*7090*/  @P1 IMAD R4, R34, 0x2000, R35 ;  /* 0x0000200022041824 */ /* 0x002fe800078e0223 */
[----:B------:R-:W-:Y:S05]  /*70a0*/  @P1 VIADD R2, R4, UR44 ;  /* 0x0000002c04021c36 */ /* 0x000fea0008000000 */
[----:B------:R-:W-:Y:S01]  /*70b0*/  @P1 IADD3 R5, PT, PT, R81, R2, RZ ;  /* 0x0000000251051210 */ /* 0x000fe20007ffe0ff */
[----:B------:R-:W-:Y:S01]  /*70c0*/  @P1 IMAD.IADD R2, R70, 0x1, R2 ;  /* 0x0000000146021824 */ /* 0x000fe200078e0202 */
[----:B------:R-:W-:Y:S06]  /*70d0*/  @P0 BRA `(.L_x_115) ;  /* 0x00000000000c0947 */ /* 0x000fec0003800000 */
[----:B--2---:R-:W-:Y:S04]  /*70e0*/  SHF.L.U32 R0, R69, 0x1f, RZ ;  /* 0x0000001f45007819 */ /* 0x004fe800000006ff */
[----:B------:R-:W1:Y:S02]  /*70f0*/  SYNCS.PHASECHK.TRANS64.TRYWAIT P0, [R3+URZ+0x40], R0 ;  /* 0x00004000030075a7 */ /* 0x000e6400080011ff */
[----:B-1----:R-:W-:Y:S05]  /*7100*/  @!P0 BRA `(.L_x_116) ;  /* 0x00000028004c8947 */ /* 0x002fea0003800000 */
.L_x_115:
[----:B------:R-:W-:Y:S05]  /*7110*/  BSYNC B0 ;  /* 0x0000000000007941 */ /* 0x000fea0003800000 */
.L_x_114:
[----:B------:R-:W-:Y:S02]  /*7120*/  ISETP.NE.AND P0, PT, R80, RZ, PT ;  /* 0x000000ff5000720c */ /* 0x000fe40003f05270 */
[----:B------:R-:W-:Y:S11]  /*7130*/  IADD3 R34, PT, PT, R34, 0x1, RZ ;  /* 0x0000000122227810 */ /* 0x000ff60007ffe0ff */
[----:B-12---:R-:W-:Y:S01]  /*7140*/  @P0 IMAD.IADD R0, R70, 0x1, R5 ;  /* 0x0000000146000824 */ /* 0x006fe200078e0205 */
[----:B------:R-:W-:Y:S05]  /*7150*/  @P0 WARPSYNC.ALL ;  /* 0x0000000000000948 */ /* 0x000fea0003800000 */
[----:B------:R3:W4:Y:S04]  /*7160*/  @P0 LDSM.16.M88.4 R48, [R4+UR44+0x400] ;  /* 0x0004002c0430083b */ /* 0x0007280008000200 */
[----:B------:R3:W1:Y:S04]  /*7170*/  @P0 LDSM.16.M88.4 R44, [R2+0x400] ;  /* 0x00040000022c083b */ /* 0x0006680000000200 */
[----:B------:R3:W2:Y:S04]  /*7180*/  @P0 LDSM.16.M88.4 R40, [R5+0x400] ;  /* 0x000400000528083b */ /* 0x0006a80000000200 */
[----:B------:R3:W1:Y:S02]  /*7190*/  @P0 LDSM.16.M88.4 R36, [R0+0x400] ;  /* 0x000400000024083b */ /* 0x0006640000000200 */
.L_x_113:
[----:B------:R-:W-:Y:S05]  /*71a0*/  BSYNC B1 ;  /* 0x0000000000017941 */ /* 0x000fea0003800000 */
.L_x_112:
[----:B------:R-:W-:Y:S05]  /*71b0*/  VIADD R3, R25, 0x20 ;  /* 0x0000002019037836 */ /* 0x000fea0000000000 */
[----:B------:R-:W-:Y:S04]  /*71c0*/  SHF.R.U32.HI R3, RZ, 0x15, R3 ;  /* 0x00000015ff037819 */ /* 0x000fe80000011603 */
[----:B------:R-:W-:Y:S11]  /*71d0*/  LOP3.LUT P0, RZ, R3, 0x3, R62, 0x48, !PT ;  /* 0x0000000303ff7812 */ /* 0x000ff6000780483e */
[----:B------:R-:W-:Y:S02]  /*71e0*/  @!UPT UIADD3 URZ, UPT, UPT, URZ, URZ, URZ ;  /* 0x000000fffffff290 */ /* 0x000fe4000fffe0ff */
[----:B------:R-:W-:Y:S05]  /*71f0*/  @!P0 BRA `(.L_x_117) ;  /* 0x0000000000408947 */ /* 0x000fea0003800000 */
[----:B------:R-:W5:Y:S01]  /*7200*/  LDCU.64 UR8, c[0x4][0x70] ;  /* 0x01000e00ff0877ac */ /* 0x000f620008000a00 */
[----:B------:R-:W-:Y:S01]  /*7210*/  MOV R3, 0x0 ;  /* 0x0000000000037802 */ /* 0x000fe20000000f00 */
[----:B-1----:R-:W-:Y:S02]  /*7220*/  HFMA2 R12, -RZ, RZ, 0, 5.9604644775390625e-08 ;  /* 0x00000001ff0c7431 */ /* 0x002fe400000001ff */
[----:B------:R-:W-:Y:S02]  /*7230*/  IMAD.MOV.U32 R8, RZ, RZ, 0x192 ;  /* 0x00000192ff087424 */ /* 0x000fe400078e00ff */
[----:B------:R-:W-:Y:S01]  /*7240*/  IMAD.MOV.U32 R13, RZ, RZ, RZ ;  /* 0x000000ffff0d7224 */ /* 0x000fe200078e00ff */
[----:B------:R-:W1:Y:S01]  /*7250*/  LDCU.64 UR6, c[0x4][0x78] ;  /* 0x01000f00ff0677ac */ /* 0x000e620008000a00 */
[----:B---3--:R-:W3:Y:S01]  /*7260*/  LDC.64 R2, c[0x4][R3] ;  /* 0x0100000003027b82 */ /* 0x008ee20000000a00 */
[----:B------:R-:W4:Y:S01]  /*7270*/  LDCU.64 UR4, c[0x4][0x10] ;  /* 0x01000200ff0477ac */ /* 0x000f220008000a00 */
[----:B-----5:R-:W-:Y:S01]  /*7280*/  MOV R5, UR9 ;  /* 0x0000000900057c02 */ /* 0x020fe20008000f00 */
[----:B------:R-:W-:Y:S01]  /*7290*/  IMAD.U32 R4, RZ, RZ, UR8 ;  /* 0x00000008ff047e24 */ /* 0x000fe2000f8e00ff */
[----:B-1----:R-:W-:Y:S01]  /*72a0*/  MOV R7, UR7 ;  /* 0x0000000700077c02 */ /* 0x002fe20008000f00 */
[----:B------:R-:W-:Y:S01]  /*72b0*/  IMAD.U32 R6, RZ, RZ, UR6 ;  /* 0x00000006ff067e24 */ /* 0x000fe2000f8e00ff */
[----:B----4-:R-:W-:Y:S01]  /*72c0*/  MOV R11, UR5 ;  /* 0x00000005000b7c02 */ /* 0x010fe20008000f00 */
[----:B------:R-:W-:Y:S02]  /*72d0*/  IMAD.U32 R10, RZ, RZ, UR4 ;  /* 0x00000004ff0a7e24 */ /* 0x000fe4000f8e00ff */
[----:B------:R-:W-:Y:S07]  /*72e0*/  LEPC R20, `(.L_x_117) ;  /* 0x000000001014794e */ /* 0x000fee0000000000 */
[----:B--23--:R-:W-:Y:S05]  /*72f0*/  CALL.ABS.NOINC R2 ;  /* 0x0000000002007343 */ /* 0x00cfea0003c00000 */
.L_x_117:
[----:B----4-:R-:W-:Y:S01]  /*7300*/  LOP3.LUT R20, R48, 0xffffe000, RZ, 0xc0, !PT ;  /* 0xffffe00030147812 */ /* 0x010fe200078ec0ff */
[----:B------:R-:W-:Y:S05]  /*7310*/  WARPSYNC.ALL ;  /* 0x0000000000007948 */ /* 0x000fea0003800000 */
[----:B------:R-:W-:Y:S01]  /*7320*/  R2UR UR4, R25 ;  /* 0x00000000190472ca */ /* 0x000fe200000e0000 */
[----:B------:R-:W-:Y:S01]  /*7330*/  IMAD.U32 R83, RZ, RZ, UR46 ;  /* 0x0000002eff537e24 */ /* 0x000fe2000f8e00ff */
[----:B------:R-:W-:Y:S01]  /*7340*/  LOP3.LUT R21, R49, 0xffffe000, RZ, 0xc0, !PT ;  /* 0xffffe00031157812 */ /* 0x000fe200078ec0ff */
[----:B------:R-:W-:Y:S01]  /*7350*/  IMAD.U32 R82, RZ, RZ, UR52 ;  /* 0x00000034ff527e24 */ /* 0x000fe2000f8e00ff */
[----:B------:R-:W-:Y:S01]  /*7360*/  LOP3.LUT R26, R51, 0xffffe000, RZ, 0xc0, !PT ;  /* 0xffffe000331a7812 */ /* 0x000fe200078ec0ff */
[----:B------:R-:W-:Y:S01]  /*7370*/  BSSY.RECONVERGENT B0, `(.L_x_118) ;  /* 0x000005c000007945 */ /* 0x000fe20003800200 */
[----:B-1----:R-:W-:Y:S02]  /*7380*/  LOP3.LUT R33, R44, 0xffffe000, RZ, 0xc0, !PT ;  /* 0xffffe0002c217812 */ /* 0x002fe400078ec0ff */
[----:B------:R-:W-:Y:S02]  /*7390*/  LOP3.LUT R32, R45, 0xffffe000, RZ, 0xc0, !PT ;  /* 0xffffe0002d207812 */ /* 0x000fe400078ec0ff */
[----:B------:R-:W-:Y:S02]  /*73a0*/  ISETP.NE.AND P6, PT, R73, RZ, PT ;  /* 0x000000ff4900720c */ /* 0x000fe40003fc5270 */
[----:B------:R-:W-:Y:S01]  /*73b0*/  ISETP.NE.AND P0, PT, R72, RZ, PT ;  /* 0x000000ff4800720c */ /* 0x000fe20003f05270 */
[----:B---3--:R-:W2:Y:S10]  /*73c0*/  LDTM.16dp128bit.x8 R4, tmem[UR4+0x20] ;  /* 0x00002004000479ee */ /* 0x008eb40008180000 */
[----:B------:R-:W-:Y:S02]  /*73d0*/  @P6 LEA R83, R83, UR44, 0x3 ;  /* 0x0000002c53536c11 */ /* 0x000fe4000f8e18ff */
[----:B------:R-:W-:Y:S03]  /*73e0*/  @P6 SHF.L.U32 R84, R69, 0x1f, RZ ;  /* 0x0000001f45546819 */ /* 0x000fe600000006ff */
[----:B------:R-:W-:Y:S05]  /*73f0*/  @P6 VIADD R83, R83, 0x60 ;  /* 0x0000006053536836 */ /* 0x000fea0000000000 */
[----:B------:R-:W-:Y:S02]  /*7400*/  @P6 PRMT R82, R82, 0x654, R83 ;  /* 0x0000065452526816 */ /* 0x000fe40000000053 */
[----:B------:R-:W-:Y:S01]  /*7410*/  LEA R83, R34, UR44, 0x3 ;  /* 0x0000002c22537c11 */ /* 0x000fe2000f8e18ff */
[C---:B--2---:R-:W-:Y:S01]  /*7420*/  FMUL R0, R24.reuse, R4 ;  /* 0x0000000418007220 */ /* 0x044fe20000400000 */
[C---:B------:R-:W-:Y:S01]  /*7430*/  FMUL R2, R24.reuse, R5 ;  /* 0x0000000518027220 */ /* 0x040fe20000400000 */
[C---:B------:R-:W-:Y:S01]  /*7440*/  FMUL R3, R24.reuse, R6 ;  /* 0x0000000618037220 */ /* 0x040fe20000400000 */
[----:B------:R-:W-:Y:S01]  /*7450*/  FMUL R7, R24, R7 ;  /* 0x0000000718077220 */ /* 0x000fe20000400000 */
[C---:B------:R-:W-:Y:S01]  /*7460*/  FFMA R28, R27.reuse, R20, R0 ;  /* 0x000000141b1c7223 */ /* 0x040fe20000000000 */
[----:B------:R-:W-:Y:S01]  /*7470*/  LOP3.LUT R20, R50, 0xffffe000, RZ, 0xc0, !PT ;  /* 0xffffe00032147812 */ /* 0x000fe200078ec0ff */
[C---:B------:R-:W-:Y:S01]  /*7480*/  FFMA R29, R27.reuse, R21, R2 ;  /* 0x000000151b1d7223 */ /* 0x040fe20000000002 */
[----:B------:R-:W-:Y:S01]  /*7490*/  LOP3.LUT R21, R40, 0xffffe000, RZ, 0xc0, !PT ;  /* 0xffffe00028157812 */ /* 0x000fe200078ec0ff */
[----:B------:R-:W-:Y:S01]  /*74a0*/  FMUL R4, R24, R8 ;  /* 0x0000000818047220 */ /* 0x000fe20000400000 */
[----:B------:R-:W-:Y:S01]  /*74b0*/  F2FP.TF32.F32.PACK_B R28, R28 ;  /* 0x0000001cff1c723e */ /* 0x000fe200024050ff */
[C---:B------:R-:W-:Y:S01]  /*74c0*/  FFMA R30, R27.reuse, R20, R3 ;  /* 0x000000141b1e7223 */ /* 0x040fe20000000003 */
[----:B------:R-:W-:Y:S01]  /*74d0*/  LOP3.LUT R20, R46, 0xffffe000, RZ, 0xc0, !PT ;  /* 0xffffe0002e147812 */ /* 0x000fe200078ec0ff */
[C---:B------:R-:W-:Y:S01]  /*74e0*/  FMUL R5, R24.reuse, R9 ;  /* 0x0000000918057220 */ /* 0x040fe20000400000 */
[----:B------:R-:W-:Y:S01]  /*74f0*/  F2FP.TF32.F32.PACK_B R29, R29 ;  /* 0x0000001dff1d723e */ /* 0x000fe200024050ff */
[----:B------:R-:W-:Y:S01]  /*7500*/  FFMA R31, R27, R26, R7 ;  /* 0x0000001a1b1f7223 */ /* 0x000fe20000000007 */
[----:B------:R-:W-:Y:S01]  /*7510*/  LOP3.LUT R26, R47, 0xffffe000, RZ, 0xc0, !PT ;  /* 0xffffe0002f1a7812 */ /* 0x000fe200078ec0ff */
[----:B------:R-:W-:Y:S01]  /*7520*/  FMUL R6, R24, R10 ;  /* 0x0000000a18067220 */ /* 0x000fe20000400000 */
[----:B------:R-:W-:Y:S01]  /*7530*/  F2FP.TF32.F32.PACK_B R30, R30 ;  /* 0x0000001eff1e723e */ /* 0x000fe200024050ff */
[C---:B------:R-:W-:Y:S01]  /*7540*/  FFMA R4, R27.reuse, R33, R4 ;  /* 0x000000211b047223 */ /* 0x040fe20000000004 */
[----:B------:R-:W-:Y:S01]  /*7550*/  LOP3.LUT R33, R42, 0xffffe000, RZ, 0xc0, !PT ;  /* 0xffffe0002a217812 */ /* 0x000fe200078ec0ff */
        /* <DEDUP_REMOVED lines=13> */
[----:B------:R-:W-:Y:S01]  /*7630*/  FFMA R7, R27, R26, R11 ;  /* 0x0000001a1b077223 */ /* 0x000fe2000000000b */
[----:B------:R-:W-:Y:S01]  /*7640*/  LOP3.LUT R26, R37, 0xffffe000, RZ, 0xc0, !PT ;  /* 0xffffe000251a7812 */ /* 0x000fe200078ec0ff */
[----:B------:R-:W-:Y:S01]  /*7650*/  FMUL R15, R24, R15 ;  /* 0x0000000f180f7220 */ /* 0x000fe20000400000 */
[C---:B------:R-:W-:Y:S01]  /*7660*/  FFMA R8, R27.reuse, R21, R8 ;  /* 0x000000151b087223 */ /* 0x040fe20000000008 */
[C---:B------:R-:W-:Y:S01]  /*7670*/  FFMA R9, R27.reuse, R32, R9 ;  /* 0x000000201b097223 */ /* 0x040fe20000000009 */
[----:B------:R-:W-:Y:S01]  /*7680*/  LOP3.LUT R21, R36, 0xffffe000, RZ, 0xc0, !PT ;  /* 0xffffe00024157812 */ /* 0x000fe200078ec0ff */
[C---:B------:R-:W-:Y:S01]  /*7690*/  FFMA R10, R27.reuse, R33, R10 ;  /* 0x000000211b0a7223 */ /* 0x040fe2000000000a */
[C---:B------:R-:W-:Y:S01]  /*76a0*/  FMUL R12, R24.reuse, R16 ;  /* 0x00000010180c7220 */ /* 0x040fe20000400000 */
[----:B------:R-:W-:Y:S01]  /*76b0*/  FFMA R11, R27, R20, R15 ;  /* 0x000000141b0b7223 */ /* 0x000fe2000000000f */
[----:B------:R-:W-:Y:S01]  /*76c0*/  FMUL R13, R24, R17 ;  /* 0x00000011180d7220 */ /* 0x000fe20000400000 */
[----:B------:R-:W-:Y:S01]  /*76d0*/  LOP3.LUT R33, R38, 0xffffe000, RZ, 0xc0, !PT ;  /* 0xffffe00026217812 */ /* 0x000fe200078ec0ff */
[C---:B------:R-:W-:Y:S01]  /*76e0*/  FMUL R14, R24.reuse, R18 ;  /* 0x00000012180e7220 */ /* 0x040fe20000400000 */
[----:B------:R-:W-:Y:S01]  /*76f0*/  LOP3.LUT R20, R39, 0xffffe000, RZ, 0xc0, !PT ;  /* 0xffffe00027147812 */ /* 0x000fe200078ec0ff */
[----:B------:R-:W-:Y:S01]  /*7700*/  FMUL R19, R24, R19 ;  /* 0x0000001318137220 */ /* 0x000fe20000400000 */
[----:B------:R-:W-:Y:S01]  /*7710*/  F2FP.TF32.F32.PACK_B R7, R7 ;  /* 0x00000007ff07723e */ /* 0x000fe200024050ff */
[C---:B------:R-:W-:Y:S01]  /*7720*/  FFMA R12, R27.reuse, R21, R12 ;  /* 0x000000151b0c7223 */ /* 0x040fe2000000000c */
[C---:B------:R-:W-:Y:S01]  /*7730*/  FFMA R13, R27.reuse, R26, R13 ;  /* 0x0000001a1b0d7223 */ /* 0x040fe2000000000d */
[C---:B------:R-:W-:Y:S01]  /*7740*/  FFMA R14, R27.reuse, R33, R14 ;  /* 0x000000211b0e7223 */ /* 0x040fe2000000000e */
[----:B------:R-:W-:Y:S01]  /*7750*/  FFMA R15, R27, R20, R19 ;  /* 0x000000141b0f7223 */ /* 0x000fe20000000013 */
[----:B------:R1:W-:Y:S01]  /*7760*/  STSM.16.M88.4 [R74+0x2400], R4 ;  /* 0x002400044a007844 */ /* 0x0003e20000000200 */
[----:B------:R-:W-:Y:S02]  /*7770*/  F2FP.TF32.F32.PACK_B R8, R8 ;  /* 0x00000008ff08723e */ /* 0x000fe400024050ff */
[----:B------:R-:W-:Y:S02]  /*7780*/  F2FP.TF32.F32.PACK_B R9, R9 ;  /* 0x00000009ff09723e */ /* 0x000fe400024050ff */
[----:B------:R-:W-:Y:S02]  /*7790*/  F2FP.TF32.F32.PACK_B R10, R10 ;  /* 0x0000000aff0a723e */ /* 0x000fe400024050ff */
[----:B------:R-:W-:Y:S02]  /*77a0*/  F2FP.TF32.F32.PACK_B R11, R11 ;  /* 0x0000000bff0b723e */ /* 0x000fe400024050ff */
[----:B------:R-:W-:Y:S02]  /*77b0*/  F2FP.TF32.F32.PACK_B R12, R12 ;  /* 0x0000000cff0c723e */ /* 0x000fe400024050ff */
[----:B------:R-:W-:Y:S01]  /*77c0*/  F2FP.TF32.F32.PACK_B R13, R13 ;  /* 0x0000000dff0d723e */ /* 0x000fe200024050ff */
[----:B------:R1:W-:Y:S01]  /*77d0*/  STSM.16.M88.4 [R77+0x2000], R8 ;  /* 0x002000084d007844 */ /* 0x0003e20000000200 */
[----:B------:R-:W-:Y:S02]  /*77e0*/  F2FP.TF32.F32.PACK_B R14, R14 ;  /* 0x0000000eff0e723e */ /* 0x000fe400024050ff */
[----:B------:R-:W-:Y:S05]  /*77f0*/  F2FP.TF32.F32.PACK_B R15, R15 ;  /* 0x0000000fff0f723e */ /* 0x000fea00024050ff */
[----:B------:R1:W-:Y:S01]  /*7800*/  STSM.16.M88.4 [R78+0x2000], R12 ;  /* 0x0020000c4e007844 */ /* 0x0003e20000000200 */
        /* <DEDUP_REMOVED lines=9> */
[----:B------:R-:W-:Y:S02]  /*78a0*/  UIADD3 UR9, UPT, UPT, UR49, 0x20, URZ ;  /* 0x0000002031097890 */ /* 0x000fe4000fffe0ff */
[----:B------:R-:W-:Y:S01]  /*78b0*/  UIADD3 UR8, UPT, UPT, UR44, 0x2400, URZ ;  /* 0x000024002c087890 */ /* 0x000fe2000fffe0ff */
[----:B------:R-:W-:Y:S01]  /*78c0*/  UMOV UR10, UR50 ;  /* 0x00000032000a7c82 */ /* 0x000fe20008000000 */
[----:B------:R-:W-:Y:S01]  /*78d0*/  UMOV UR11, UR36 ;  /* 0x00000024000b7c82 */ /* 0x000fe20008000000 */
[----:B--2---:R-:W-:Y:S04]  /*78e0*/  UIADD3 UR4, UP0, UPT, UR6, 0x680, URZ ;  /* 0x0000068006047890 */ /* 0x004fe8000ff1e0ff */
[----:B------:R-:W-:Y:S09]  /*78f0*/  UIADD3.X UR5, UPT, UPT, URZ, UR7, URZ, UP0, !UPT ;  /* 0x00000007ff057290 */ /* 0x000ff200087fe4ff */
[----:B------:R2:W-:Y:S01]  /*7900*/  UTMASTG.3D [UR8], [UR4] ;  /* 0x00000008040073b5 */ /* 0x0005e20008010000 */
[----:B------:R0:W-:Y:S01]  /*7910*/  UTMACMDFLUSH ;  /* 0x00000000000079b7 */ /* 0x0001e20000000000 */
[----:B--2---:R-:W-:Y:S04]  /*7920*/  DEPBAR.LE SB0, 0x1 ;  /* 0x000080400000791a */ /* 0x004fe80000000000 */
.L_x_119:
[----:B------:R-:W-:Y:S05]  /*7930*/  BSYNC.RECONVERGENT B0 ;  /* 0x0000000000007941 */ /* 0x000fea0003800200 */
.L_x_118:
[----:B------:R-:W-:Y:S01]  /*7940*/  BAR.SYNC.DEFER_BLOCKING 0x1, 0x80 ;  /* 0x0042000000007b1d */ /* 0x000fe20000010000 */
[----:B------:R-:W-:Y:S04]  /*7950*/  UIADD3 UR4, UPT, UPT, UR46, 0x1, URZ ;  /* 0x000000012e047890 */ /* 0x000fe8000fffe0ff */
[----:B------:R-:W-:Y:S04]  /*7960*/  UISETP.NE.AND UP0, UPT, UR4, 0x4, UPT ;  /* 0x000000040400788c */ /* 0x000fe8000bf05270 */
[----:B------:R-:W-:Y:S01]  /*7970*/  USEL UR45, UR4, URZ, UP0 ;  /* 0x000000ff042d7287 */ /* 0x000fe20008000000 */
[----:B------:R2:W-:Y:S01]  /*7980*/  @P6 SYNCS.ARRIVE.TRANS64.RED.A1T0 RZ, [R82+URZ], RZ ;  /* 0x000000ff52ff69a7 */ /* 0x0005e200081004ff */
[----:B------:R-:W-:Y:S01]  /*7990*/  BSSY B1, `(.L_x_120) ;  /* 0x0000018000017945 */ /* 0x000fe20003800000 */
[----:B------:R-:W3:Y:S02]  /*79a0*/  @P6 SYNCS.PHASECHK.TRANS64.TRYWAIT P0, [R83+URZ+0x40], R84 ;  /* 0x00004054530065a7 */ /* 0x000ee400080011ff */
[----:B---3--:R-:W-:Y:S01]  /*79b0*/  @P6 SEL R79, RZ, 0x1, !P0 ;  /* 0x00000001ff4f6807 */ /* 0x008fe20004000000 */
[----:B--2---:R-:W-:Y:S06]  /*79c0*/  @!P6 BRA `(.L_x_121) ;  /* 0x000000000050e947 */ /* 0x004fec0003800000 */
[----:B------:R-:W-:Y:S01]  /*79d0*/  ISETP.NE.AND P1, PT, R80, RZ, PT ;  /* 0x000000ff5000720c */ /* 0x000fe20003f25270 */
[----:B------:R-:W-:Y:S01]  /*79e0*/  BSSY B0, `(.L_x_122) ;  /* 0x000000a000007945 */ /* 0x000fe20003800000 */
[----:B------:R-:W-:Y:S11]  /*79f0*/  ISETP.NE.AND P0, PT, R79, RZ, PT ;  /* 0x000000ff4f00720c */ /* 0x000ff60003f05270 */
[----:B------:R-:W-:Y:S04]  /*7a00*/  @P1 IMAD R2, R34, 0x2000, R35 ;  /* 0x0000200022021824 */ /* 0x000fe800078e0223 */
[----:B------:R-:W-:Y:S05]  /*7a10*/  @P1 VIADD R0, R2, UR44 ;  /* 0x0000002c02001c36 */ /* 0x000fea0008000000 */
[----:B------:R-:W-:Y:S01]  /*7a20*/  @P1 IADD3 R3, PT, PT, R81, R0, RZ ;  /* 0x0000000051031210 */ /* 0x000fe20007ffe0ff */
[----:B------:R-:W-:Y:S01]  /*7a30*/  @P1 IMAD.IADD R0, R70, 0x1, R0 ;  /* 0x0000000146001824 */ /* 0x000fe200078e0200 */
[----:B------:R-:W-:Y:S06]  /*7a40*/  @P0 BRA `(.L_x_123) ;  /* 0x00000000000c0947 */ /* 0x000fec0003800000 */
[----:B-1----:R-:W-:Y:S04]  /*7a50*/  SHF.L.U32 R4, R69, 0x1f, RZ ;  /* 0x0000001f45047819 */ /* 0x002fe800000006ff */
[----:B------:R-:W1:Y:S02]  /*7a60*/  SYNCS.PHASECHK.TRANS64.TRYWAIT P0, [R83+URZ+0x40], R4 ;  /* 0x00004004530075a7 */ /* 0x000e6400080011ff */
[----:B-1----:R-:W-:Y:S05]  /*7a70*/  @!P0 BRA `(.L_x_124) ;  /* 0x0000002000048947 */ /* 0x002fea0003800000 */
.L_x_123:
[----:B------:R-:W-:Y:S05]  /*7a80*/  BSYNC B0 ;  /* 0x0000000000007941 */ /* 0x000fea0003800000 */
.L_x_122:
[----:B------:R-:W-:Y:S02]  /*7a90*/  ISETP.NE.AND P0, PT, R80, RZ, PT ;  /* 0x000000ff5000720c */ /* 0x000fe40003f05270 */
[----:B------:R-:W-:Y:S11]  /*7aa0*/  IADD3 R34, PT, PT, R34, 0x1, RZ ;  /* 0x0000000122227810 */ /* 0x000ff60007ffe0ff */
[----:B-1----:R-:W-:Y:S01]  /*7ab0*/  @P0 IMAD.IADD R4, R70, 0x1, R3 ;  /* 0x0000000146040824 */ /* 0x002fe200078e0203 */
[----:B------:R-:W-:Y:S05]  /*7ac0*/  @P0 WARPSYNC.ALL ;  /* 0x0000000000000948 */ /* 0x000fea0003800000 */
[----:B------:R2:W3:Y:S04]  /*7ad0*/  @P0 LDSM.16.M88.4 R48, [R2+UR44+0x400] ;  /* 0x0004002c0230083b */ /* 0x0004e80008000200 */
[----:B------:R2:W4:Y:S04]  /*7ae0*/  @P0 LDSM.16.M88.4 R44, [R0+0x400] ;  /* 0x00040000002c083b */ /* 0x0005280000000200 */
[----:B------:R2:W1:Y:S04]  /*7af0*/  @P0 LDSM.16.M88.4 R40, [R3+0x400] ;  /* 0x000400000328083b */ /* 0x0004680000000200 */
[----:B------:R2:W1:Y:S02]  /*7b00*/  @P0 LDSM.16.M88.4 R36, [R4+0x400] ;  /* 0x000400000424083b */ /* 0x0004640000000200 */
.L_x_121:
[----:B------:R-:W-:Y:S05]  /*7b10*/  BSYNC B1 ;  /* 0x0000000000017941 */ /* 0x000fea0003800000 */
.L_x_120:
[----:B--2---:R-:W-:Y:S05]  /*7b20*/  VIADD R3, R25, 0x40 ;  /* 0x0000004019037836 */ /* 0x004fea0000000000 */
[----:B------:R-:W-:Y:S04]  /*7b30*/  SHF.R.U32.HI R3, RZ, 0x15, R3 ;  /* 0x00000015ff037819 */ /* 0x000fe80000011603 */
[----:B------:R-:W-:Y:S11]  /*7b40*/  LOP3.LUT P0, RZ, R3, 0x3, R62, 0x48, !PT ;  /* 0x0000000303ff7812 */ /* 0x000ff6000780483e */
[----:B------:R-:W-:Y:S02]  /*7b50*/  @!UPT UIADD3 URZ, UPT, UPT, URZ, URZ, URZ ;  /* 0x000000fffffff290 */ /* 0x000fe4000fffe0ff */
[----:B------:R-:W-:Y:S05]  /*7b60*/  @!P0 BRA `(.L_x_125) ;  /* 0x0000000000408947 */ /* 0x000fea0003800000 */
[----:B------:R-:W2:Y:S01]  /*7b70*/  LDCU.64 UR8, c[0x4][0x70] ;  /* 0x01000e00ff0877ac */ /* 0x000ea20008000a00 */
[----:B------:R-:W-:Y:S01]  /*7b80*/  MOV R3, 0x0 ;  /* 0x0000000000037802 */ /* 0x000fe20000000f00 */
[----:B-1----:R-:W-:Y:S02]  /*7b90*/  HFMA2 R12, -RZ, RZ, 0, 5.9604644775390625e-08 ;  /* 0x00000001ff0c7431 */ /* 0x002fe400000001ff */
[----:B------:R-:W-:Y:S02]  /*7ba0*/  IMAD.MOV.U32 R8, RZ, RZ, 0x192 ;  /* 0x00000192ff087424 */ /* 0x000fe400078e00ff */
[----:B------:R-:W-:Y:S01]  /*7bb0*/  IMAD.MOV.U32 R13, RZ, RZ, RZ ;  /* 0x000000ffff0d7224 */ /* 0x000fe200078e00ff */
[----:B------:R-:W1:Y:S01]  /*7bc0*/  LDCU.64 UR6, c[0x4][0x78] ;  /* 0x01000f00ff0677ac */ /* 0x000e620008000a00 */
[----:B------:R-:W3:Y:S01]  /*7bd0*/  LDC.64 R2, c[0x4][R3] ;  /* 0x0100000003027b82 */ /* 0x000ee20000000a00 */
[----:B------:R-:W5:Y:S01]  /*7be0*/  LDCU.64 UR4, c[0x4][0x10] ;  /* 0x01000200ff0477ac */ /* 0x000f620008000a00 */
[----:B--2---:R-:W-:Y:S01]  /*7bf0*/  MOV R5, UR9 ;  /* 0x0000000900057c02 */ /* 0x004fe20008000f00 */
[----:B------:R-:W-:Y:S01]  /*7c00*/  IMAD.U32 R4, RZ, RZ, UR8 ;  /* 0x00000008ff047e24 */ /* 0x000fe2000f8e00ff */
[----:B-1----:R-:W-:Y:S01]  /*7c10*/  MOV R7, UR7 ;  /* 0x0000000700077c02 */ /* 0x002fe20008000f00 */
[----:B------:R-:W-:Y:S01]  /*7c20*/  IMAD.U32 R6, RZ, RZ, UR6 ;  /* 0x00000006ff067e24 */ /* 0x000fe2000f8e00ff */
[----:B-----5:R-:W-:Y:S01]  /*7c30*/  MOV R11, UR5 ;  /* 0x00000005000b7c02 */ /* 0x020fe20008000f00 */
[----:B------:R-:W-:Y:S02]  /*7c40*/  IMAD.U32 R10, RZ, RZ, UR4 ;  /* 0x00000004ff0a7e24 */ /* 0x000fe4000f8e00ff */
[----:B------:R-:W-:Y:S07]  /*7c50*/  LEPC R20, `(.L_x_125) ;  /* 0x000000001014794e */ /* 0x000fee0000000000 */
[----:B---34-:R-:W-:Y:S05]  /*7c60*/  CALL.ABS.NOINC R2 ;  /* 0x0000000002007343 */ /* 0x018fea0003c00000 */
.L_x_125:
[----:B---3--:R-:W-:Y:S01]  /*7c70*/  LOP3.LUT R20, R48, 0xffffe000, RZ, 0xc0, !PT ;  /* 0xffffe00030147812 */ /* 0x008fe200078ec0ff */
[----:B------:R-:W-:Y:S05]  /*7c80*/  WARPSYNC.ALL ;  /* 0x0000000000007948 */ /* 0x000fea0003800000 */
[----:B------:R-:W-:Y:S01]  /*7c90*/  R2UR UR4, R25 ;  /* 0x00000000190472ca */ /* 0x000fe200000e0000 */
[----:B------:R-:W-:Y:S01]  /*7ca0*/  IMAD.U32 R83, RZ, RZ, UR45 ;  /* 0x0000002dff537e24 */ /* 0x000fe2000f8e00ff */
[----:B------:R-:W-:Y:S01]  /*7cb0*/  LOP3.LUT R21, R49, 0xffffe000, RZ, 0xc0, !PT ;  /* 0xffffe00031157812 */ /* 0x000fe200078ec0ff */
[----:B------:R-:W-:Y:S01]  /*7cc0*/  IMAD.U32 R82, RZ, RZ, UR52 ;  /* 0x00000034ff527e24 */ /* 0x000fe2000f8e00ff */
[----:B------:R-:W-:Y:S01]  /*7cd0*/  LOP3.LUT R26, R51, 0xffffe000, RZ, 0xc0, !PT ;  /* 0xffffe000331a7812 */ /* 0x000fe200078ec0ff */
[----:B------:R-:W-:Y:S01]  /*7ce0*/  BSSY.RECONVERGENT B0, `(.L_x_126) ;  /* 0x000005c000007945 */ /* 0x000fe20003800200 */
[----:B----4-:R-:W-:Y:S02]  /*7cf0*/  LOP3.LUT R33, R44, 0xffffe000, RZ, 0xc0, !PT ;  /* 0xffffe0002c217812 */ /* 0x010fe400078ec0ff */
[----:B------:R-:W-:Y:S02]  /*7d00*/  LOP3.LUT R32, R45, 0xffffe000, RZ, 0xc0, !PT ;  /* 0xffffe0002d207812 */ /* 0x000fe400078ec0ff */
[----:B------:R-:W-:Y:S02]  /*7d10*/  ISETP.NE.AND P6, PT, R73, RZ, PT ;  /* 0x000000ff4900720c */ /* 0x000fe40003fc5270 */
[----:B------:R-:W-:Y:S01]  /*7d20*/  ISETP.NE.AND P0, PT, R72, RZ, PT ;  /* 0x000000ff4800720c */ /* 0x000fe20003f05270 */
[----:B-1----:R-:W1:Y:S01]  /*7d30*/  LDTM.16dp128bit.x8 R4, tmem[UR4+0x40] ;  /* 0x00004004000479ee */ /* 0x002e620008180000 */
[----:B------:R-:W-:Y:S09]  /*7d40*/  LEA R84, R34, UR44, 0x3 ;  /* 0x0000002c22547c11 */ /* 0x000ff2000f8e18ff */
[----:B------:R-:W-:Y:S05]  /*7d50*/  @P6 LEA R83, R83, UR44, 0x3 ;  /* 0x0000002c53536c11 */ /* 0x000fea000f8e18ff */
[----:B------:R-:W-:Y:S05]  /*7d60*/  @P6 VIADD R83, R83, 0x60 ;  /* 0x0000006053536836 */ /* 0x000fea0000000000 */
[----:B------:R-:W-:Y:S02]  /*7d70*/  @P6 PRMT R82, R82, 0x654, R83 ;  /* 0x0000065452526816 */ /* 0x000fe40000000053 */
[----:B------:R-:W-:Y:S01]  /*7d80*/  @P6 SHF.L.U32 R83, R69, 0x1f, RZ ;  /* 0x0000001f45536819 */ /* 0x000fe200000006ff */
[C---:B-1----:R-:W-:Y:S01]  /*7d90*/  FMUL R0, R24.reuse, R4 ;  /* 0x0000000418007220 */ /* 0x042fe20000400000 */
        /* <DEDUP_REMOVED lines=80> */
.L_x_127:
[----:B------:R-:W-:Y:S05]  /*82a0*/  BSYNC.RECONVERGENT B0 ;  /* 0x0000000000007941 */ /* 0x000fea0003800200 */
.L_x_126:
        /* <DEDUP_REMOVED lines=17> */
[----:B------:R-:W-:Y:S04]  /*83c0*/  SHF.L.U32 R3, R69, 0x1f, RZ ;  /* 0x0000001f45037819 */ /* 0x000fe800000006ff */
[----:B------:R-:W2:Y:S02]  /*83d0*/  SYNCS.PHASECHK.TRANS64.TRYWAIT P0, [R84+URZ+0x40], R3 ;  /* 0x00004003540075a7 */ /* 0x000ea400080011ff */
[----:B--2---:R-:W-:Y:S05]  /*83e0*/  @!P0 BRA `(.L_x_132) ;  /* 0x0000001400bc8947 */ /* 0x004fea0003800000 */
.L_x_131:
[----:B------:R-:W-:Y:S05]  /*83f0*/  BSYNC B0 ;  /* 0x0000000000007941 */ /* 0x000fea0003800000 */
.L_x_130:
[----:B------:R-:W-:Y:S11]  /*8400*/  ISETP.NE.AND P0, PT, R80, RZ, PT ;  /* 0x000000ff5000720c */ /* 0x000ff60003f05270 */
[----:B------:R-:W-:Y:S02]  /*8410*/  @!UPT UIADD3 URZ, UPT, UPT, URZ, URZ, URZ ;  /* 0x000000fffffff290 */ /* 0x000fe4000fffe0ff */
[----:B------:R-:W-:Y:S01]  /*8420*/  @P0 IADD3 R2, PT, PT, R70, R81, RZ ;  /* 0x0000005146020210 */ /* 0x000fe20007ffe0ff */
[----:B------:R-:W-:Y:S05]  /*8430*/  @P0 WARPSYNC.ALL ;  /* 0x0000000000000948 */ /* 0x000fea0003800000 */
[----:B------:R3:W4:Y:S04]  /*8440*/  @P0 LDSM.16.M88.4 R48, [R34+UR44+0x400] ;  /* 0x0004002c2230083b */ /* 0x0007280008000200 */
[----:B------:R3:W1:Y:S04]  /*8450*/  @P0 LDSM.16.M88.4 R44, [R0+0x400] ;  /* 0x00040000002c083b */ /* 0x0006680000000200 */
[----:B------:R3:W1:Y:S04]  /*8460*/  @P0 LDSM.16.M88.4 R40, [R81+0x400] ;  /* 0x000400005128083b */ /* 0x0006680000000200 */
[----:B------:R3:W1:Y:S02]  /*8470*/  @P0 LDSM.16.M88.4 R36, [R2+0x400] ;  /* 0x000400000224083b */ /* 0x0006640000000200 */
.L_x_129:
[----:B------:R-:W-:Y:S05]  /*8480*/  BSYNC B1 ;  /* 0x0000000000017941 */ /* 0x000fea0003800000 */
.L_x_128:
        /* <DEDUP_REMOVED lines=11> */
[----:B---3--:R-:W3:Y:S01]  /*8540*/  LDC.64 R2, c[0x4][R3] ;  /* 0x0100000003027b82 */ /* 0x008ee20000000a00 */
        /* <DEDUP_REMOVED lines=9> */
.L_x_133:
[----:B------:R-:W-:Y:S01]  /*85e0*/  ISETP.NE.AND P0, PT, R72, RZ, PT ;  /* 0x000000ff4800720c */ /* 0x000fe20003f05270 */
[----:B------:R-:W-:Y:S05]  /*85f0*/  WARPSYNC.ALL ;  /* 0x0000000000007948 */ /* 0x000fea0003800000 */
[----:B------:R-:W-:Y:S01]  /*8600*/  R2UR UR4, R25 ;  /* 0x00000000190472ca */ /* 0x000fe200000e0000 */
[----:B------:R-:W-:Y:S01]  /*8610*/  BSSY.RECONVERGENT B0, `(.L_x_134) ;  /* 0x000005d000007945 */ /* 0x000fe20003800200 */
[----:B---34-:R-:W-:Y:S02]  /*8620*/  LOP3.LUT R0, R48, 0xffffe000, RZ, 0xc0, !PT ;  /* 0xffffe00030007812 */ /* 0x018fe400078ec0ff */
[----:B------:R-:W-:Y:S02]  /*8630*/  LOP3.LUT R2, R49, 0xffffe000, RZ, 0xc0, !PT ;  /* 0xffffe00031027812 */ /* 0x000fe400078ec0ff */
[----:B------:R-:W-:Y:S02]  /*8640*/  LOP3.LUT R3, R50, 0xffffe000, RZ, 0xc0, !PT ;  /* 0xffffe00032037812 */ /* 0x000fe400078ec0ff */
[----:B------:R-:W-:Y:S02]  /*8650*/  LOP3.LUT R20, R51, 0xffffe000, RZ, 0xc0, !PT ;  /* 0xffffe00033147812 */ /* 0x000fe400078ec0ff */
[----:B-1----:R-:W-:Y:S02]  /*8660*/  LOP3.LUT R21, R44, 0xffffe000, RZ, 0xc0, !PT ;  /* 0xffffe0002c157812 */ /* 0x002fe400078ec0ff */
[----:B------:R-:W-:Y:S01]  /*8670*/  LOP3.LUT R26, R45, 0xffffe000, RZ, 0xc0, !PT ;  /* 0xffffe0002d1a7812 */ /* 0x000fe200078ec0ff */
[----:B------:R-:W1:Y:S01]  /*8680*/  LDTM.16dp128bit.x8 R4, tmem[UR4+0x60] ;  /* 0x00006004000479ee */ /* 0x000e620008180000 */
[----:B------:R-:W-:Y:S01]  /*8690*/  R2UR UR4, R76 ;  /* 0x000000004c0472ca */ /* 0x000fe200000e0000 */
[----:B------:R-:W-:Y:S01]  /*86a0*/  NOP ;  /* 0x0000000000007918 */ /* 0x000fe20000000000 */
[----:B------:R-:W-:Y:S02]  /*86b0*/  LOP3.LUT R29, R46, 0xffffe000, RZ, 0xc0, !PT ;  /* 0xffffe0002e1d7812 */ /* 0x000fe400078ec0ff */
[----:B------:R-:W-:Y:S02]  /*86c0*/  LOP3.LUT R28, R47, 0xffffe000, RZ, 0xc0, !PT ;  /* 0xffffe0002f1c7812 */ /* 0x000fe400078ec0ff */
[----:B------:R-:W-:Y:S02]  /*86d0*/  LOP3.LUT R31, R40, 0xffffe000, RZ, 0xc0, !PT ;  /* 0xffffe000281f7812 */ /* 0x000fe400078ec0ff */
[----:B------:R-:W-:Y:S02]  /*86e0*/  LOP3.LUT R30, R41, 0xffffe000, RZ, 0xc0, !PT ;  /* 0xffffe000291e7812 */ /* 0x000fe400078ec0ff */
[----:B------:R-:W-:Y:S02]  /*86f0*/  LOP3.LUT R33, R42, 0xffffe000, RZ, 0xc0, !PT ;  /* 0xffffe0002a217812 */ /* 0x000fe400078ec0ff */
[----:B------:R-:W-:Y:S01]  /*8700*/  LOP3.LUT R32, R43, 0xffffe000, RZ, 0xc0, !PT ;  /* 0xffffe0002b207812 */ /* 0x000fe200078ec0ff */
[----:B------:R-:W-:Y:S01]  /*8710*/  UIADD3 UR4, UPT, UPT, UR4, 0xd0, URZ ;  /* 0x000000d004047890 */ /* 0x000fe2000fffe0ff */
[----:B------:R-:W-:Y:S02]  /*8720*/  LOP3.LUT R35, R36, 0xffffe000, RZ, 0xc0, !PT ;  /* 0xffffe00024237812 */ /* 0x000fe400078ec0ff */
[----:B------:R-:W-:Y:S01]  /*8730*/  LOP3.LUT R34, R37, 0xffffe000, RZ, 0xc0, !PT ;  /* 0xffffe00025227812 */ /* 0x000fe200078ec0ff */
[----:B------:R-:W-:Y:S01]  /*8740*/  UPRMT UR4, UR52, 0x654, UR4 ;  /* 0x0000065434047896 */ /* 0x000fe20008000004 */
[----:B------:R-:W-:Y:S02]  /*8750*/  LOP3.LUT R37, R38, 0xffffe000, RZ, 0xc0, !PT ;  /* 0xffffe00026257812 */ /* 0x000fe400078ec0ff */
[----:B------:R-:W-:Y:S01]  /*8760*/  LOP3.LUT R36, R39, 0xffffe000, RZ, 0xc0, !PT ;  /* 0xffffe00027247812 */ /* 0x000fe200078ec0ff */
[C---:B-1----:R-:W-:Y:S01]  /*8770*/  FMUL R4, R24.reuse, R4 ;  /* 0x0000000418047220 */ /* 0x042fe20000400000 */
[C---:B------:R-:W-:Y:S01]  /*8780*/  FMUL R5, R24.reuse, R5 ;  /* 0x0000000518057220 */ /* 0x040fe20000400000 */
[C---:B------:R-:W-:Y:S01]  /*8790*/  FMUL R6, R24.reuse, R6 ;  /* 0x0000000618067220 */ /* 0x040fe20000400000 */
[C---:B------:R-:W-:Y:S01]  /*87a0*/  FMUL R7, R24.reuse, R7 ;  /* 0x0000000718077220 */ /* 0x040fe20000400000 */
[C---:B------:R-:W-:Y:S01]  /*87b0*/  FFMA R4, R27.reuse, R0, R4 ;  /* 0x000000001b047223 */ /* 0x040fe20000000004 */
[C---:B------:R-:W-:Y:S01]  /*87c0*/  FMUL R8, R24.reuse, R8 ;  /* 0x0000000818087220 */ /* 0x040fe20000400000 */
[C---:B------:R-:W-:Y:S01]  /*87d0*/  FFMA R5, R27.reuse, R2, R5 ;  /* 0x000000021b057223 */ /* 0x040fe20000000005 */
[C---:B------:R-:W-:Y:S01]  /*87e0*/  FMUL R9, R24.reuse, R9 ;  /* 0x0000000918097220 */ /* 0x040fe20000400000 */
[C---:B------:R-:W-:Y:S01]  /*87f0*/  FFMA R6, R27.reuse, R3, R6 ;  /* 0x000000031b067223 */ /* 0x040fe20000000006 */
[----:B------:R-:W-:Y:S01]  /*8800*/  F2FP.TF32.F32.PACK_B R4, R4 ;  /* 0x00000004ff04723e */ /* 0x000fe200024050ff */
[C---:B------:R-:W-:Y:S01]  /*8810*/  FMUL R10, R24.reuse, R10 ;  /* 0x0000000a180a7220 */ /* 0x040fe20000400000 */
[----:B------:R-:W-:Y:S01]  /*8820*/  F2FP.TF32.F32.PACK_B R5, R5 ;  /* 0x00000005ff05723e */ /* 0x000fe200024050ff */
[C---:B------:R-:W-:Y:S01]  /*8830*/  FFMA R7, R27.reuse, R20, R7 ;  /* 0x000000141b077223 */ /* 0x040fe20000000007 */
[C---:B------:R-:W-:Y:S01]  /*8840*/  FMUL R11, R24.reuse, R11 ;  /* 0x0000000b180b7220 */ /* 0x040fe20000400000 */
        /* <DEDUP_REMOVED lines=8> */
[----:B------:R-:W-:Y:S01]  /*88d0*/  F2FP.TF32.F32.PACK_B R6, R6 ;  /* 0x00000006ff06723e */ /* 0x000fe200024050ff */
[C---:B------:R-:W-:Y:S01]  /*88e0*/  FFMA R12, R27.reuse, R31, R12 ;  /* 0x0000001f1b0c7223 */ /* 0x040fe2000000000c */
[----:B------:R-:W-:Y:S01]  /*88f0*/  F2FP.TF32.F32.PACK_B R7, R7 ;  /* 0x00000007ff07723e */ /* 0x000fe200024050ff */
[C---:B------:R-:W-:Y:S01]  /*8900*/  FMUL R16, R24.reuse, R16 ;  /* 0x0000001018107220 */ /* 0x040fe20000400000 */
[C---:B------:R-:W-:Y:S01]  /*8910*/  FFMA R13, R27.reuse, R30, R13 ;  /* 0x0000001e1b0d7223 */ /* 0x040fe2000000000d */
[C---:B------:R-:W-:Y:S01]  /*8920*/  FMUL R17, R24.reuse, R17 ;  /* 0x0000001118117220 */ /* 0x040fe20000400000 */
[C---:B------:R-:W-:Y:S01]  /*8930*/  FFMA R14, R27.reuse, R33, R14 ;  /* 0x000000211b0e7223 */ /* 0x040fe2000000000e */
[C---:B------:R-:W-:Y:S01]  /*8940*/  FMUL R18, R24.reuse, R18 ;  /* 0x0000001218127220 */ /* 0x040fe20000400000 */
[C---:B------:R-:W-:Y:S01]  /*8950*/  FFMA R15, R27.reuse, R32, R15 ;  /* 0x000000201b0f7223 */ /* 0x040fe2000000000f */
[----:B------:R-:W-:Y:S01]  /*8960*/  FMUL R19, R24, R19 ;  /* 0x0000001318137220 */ /* 0x000fe20000400000 */
[----:B------:R-:W-:Y:S01]  /*8970*/  F2FP.TF32.F32.PACK_B R8, R8 ;  /* 0x00000008ff08723e */ /* 0x000fe200024050ff */
[C---:B------:R-:W-:Y:S01]  /*8980*/  FFMA R16, R27.reuse, R35, R16 ;  /* 0x000000231b107223 */ /* 0x040fe20000000010 */
[----:B------:R-:W-:Y:S01]  /*8990*/  F2FP.TF32.F32.PACK_B R9, R9 ;  /* 0x00000009ff09723e */ /* 0x000fe200024050ff */
[----:B------:R-:W-:Y:S01]  /*89a0*/  SYNCS.ARRIVE.TRANS64.RED.A1T0 RZ, [UR4], RZ ;  /* 0x000000ffffff79a7 */ /* 0x000fe20008100404 */
[----:B------:R1:W-:Y:S01]  /*89b0*/  STSM.16.M88.4 [R75+0x6400], R4 ;  /* 0x006400044b007844 */ /* 0x0003e20000000200 */
[----:B------:R-:W-:Y:S01]  /*89c0*/  F2FP.TF32.F32.PACK_B R10, R10 ;  /* 0x0000000aff0a723e */ /* 0x000fe200024050ff */
[C---:B------:R-:W-:Y:S01]  /*89d0*/  FFMA R17, R27.reuse, R34, R17 ;  /* 0x000000221b117223 */ /* 0x040fe20000000011 */
[----:B------:R-:W-:Y:S01]  /*89e0*/  F2FP.TF32.F32.PACK_B R11, R11 ;  /* 0x0000000bff0b723e */ /* 0x000fe200024050ff */
[C---:B------:R-:W-:Y:S01]  /*89f0*/  FFMA R18, R27.reuse, R37, R18 ;  /* 0x000000251b127223 */ /* 0x040fe20000000012 */
[----:B------:R-:W-:Y:S01]  /*8a00*/  FFMA R19, R27, R36, R19 ;  /* 0x000000241b137223 */ /* 0x000fe20000000013 */
[----:B------:R-:W-:Y:S02]  /*8a10*/  F2FP.TF32.F32.PACK_B R12, R12 ;  /* 0x0000000cff0c723e */ /* 0x000fe400024050ff */
[----:B------:R1:W-:Y:S01]  /*8a20*/  STSM.16.M88.4 [R74+0x6400], R8 ;  /* 0x006400084a007844 */ /* 0x0003e20000000200 */
        /* <DEDUP_REMOVED lines=27> */
.L_x_135:
[----:B------:R-:W-:Y:S05]  /*8be0*/  BSYNC.RECONVERGENT B0 ;  /* 0x0000000000007941 */ /* 0x000fea0003800200 */
.L_x_134:
[----:B------:R-:W-:Y:S01]  /*8bf0*/  BAR.SYNC.DEFER_BLOCKING 0x1, 0x80 ;  /* 0x0042000000007b1d */ /* 0x000fe20000010000 */
[----:B------:R-:W-:Y:S01]  /*8c00*/  UISETP.NE.AND UP0, UPT, UR47, -0x4, UPT ;  /* 0xfffffffc2f00788c */ /* 0x000fe2000bf05270 */
[----:B------:R-:W-:Y:S08]  /*8c10*/  IADD3 R0, PT, PT, R22, 0x1, RZ ;  /* 0x0000000116007810 */ /* 0x000ff00007ffe0ff */
[----:B------:R-:W-:Y:S05]  /*8c20*/  BRA.U !UP0, `(.L_x_136) ;  /* 0x0000000108287547 */ /* 0x000fea000b800000 */
[----:B------:R-:W-:Y:S01]  /*8c30*/  ISETP.NE.AND P0, PT, R73, RZ, PT ;  /* 0x000000ff4900720c */ /* 0x000fe20003f05270 */
[----:B------:R-:W-:Y:S01]  /*8c40*/  IMAD.U32 R3, RZ, RZ, UR46 ;  /* 0x0000002eff037e24 */ /* 0x000fe2000f8e00ff */
[----:B------:R-:W-:Y:S01]  /*8c50*/  UIADD3 UR4, UPT, UPT, UR46, 0x1, URZ ;  /* 0x000000012e047890 */ /* 0x000fe2000fffe0ff */
[----:B------:R-:W-:Y:S03]  /*8c60*/  IMAD.U32 R2, RZ, RZ, UR52 ;  /* 0x00000034ff027e24 */ /* 0x000fe6000f8e00ff */
[----:B------:R-:W-:Y:S04]  /*8c70*/  UISETP.NE.AND UP0, UPT, UR4, 0x4, UPT ;  /* 0x000000040400788c */ /* 0x000fe8000bf05270 */
[----:B------:R-:W-:Y:S03]  /*8c80*/  USEL UR46, UR4, URZ, UP0 ;  /* 0x000000ff042e7287 */ /* 0x000fe60008000000 */
[----:B------:R-:W-:Y:S05]  /*8c90*/  @P0 LEA R3, R3, UR44, 0x3 ;  /* 0x0000002c03030c11 */ /* 0x000fea000f8e18ff */
[----:B------:R-:W-:Y:S05]  /*8ca0*/  @P0 VIADD R3, R3, 0x60 ;  /* 0x0000006003030836 */ /* 0x000fea0000000000 */
[----:B------:R-:W-:Y:S04]  /*8cb0*/  @P0 PRMT R2, R2, 0x654, R3 ;  /* 0x0000065402020816 */ /* 0x000fe80000000003 */
[----:B------:R2:W-:Y:S03]  /*8cc0*/  @P0 SYNCS.ARRIVE.TRANS64.RED.A1T0 RZ, [R2+URZ], RZ ;  /* 0x000000ff02ff09a7 */ /* 0x0005e600081004ff */
.L_x_136:
[----:B------:R-:W-:Y:S01]  /*8cd0*/  R2UR UR4, R63 ;  /* 0x000000003f0472ca */ /* 0x000fe200000e0000 */
[----:B------:R-:W-:Y:S01]  /*8ce0*/  UISETP.NE.AND UP0, UPT, UR62, URZ, UPT ;  /* 0x000000ff3e00728c */ /* 0x000fe2000bf05270 */
[----:B------:R-:W-:Y:S01]  /*8cf0*/  ISETP.NE.AND P0, PT, R66, 0x2, PT ;  /* 0x000000024200780c */ /* 0x000fe20003f05270 */
[----:B------:R-:W-:Y:S01]  /*8d00*/  UIADD3 UR20, UPT, UPT, UR37, UR63, URZ ;  /* 0x0000003f25147290 */ /* 0x000fe2000fffe0ff */
[----:B------:R-:W-:Y:S01]  /*8d10*/  ISETP.NE.AND P1, PT, R0, 0x4, PT ;  /* 0x000000040000780c */ /* 0x000fe20003f25270 */
[----:B------:R-:W-:Y:S01]  /*8d20*/  UIADD3 UR47, UPT, UPT, UR47, 0x4, URZ ;  /* 0x000000042f2f7890 */ /* 0x000fe2000fffe0ff */
[----:B--2---:R-:W-:Y:S01]  /*8d30*/  SEL R2, RZ, 0x1, P0 ;  /* 0x00000001ff027807 */ /* 0x004fe20000000000 */
[----:B------:R-:W-:Y:S01]  /*8d40*/  UMOV UR36, UR61 ;  /* 0x0000003d00247c82 */ /* 0x000fe20008000000 */
[----:B------:R-:W-:Y:S02]  /*8d50*/  SEL R3, RZ, 0x1, P1 ;  /* 0x00000001ff037807 */ /* 0x000fe40000800000 */
[----:B------:R-:W-:Y:S02]  /*8d60*/  LOP3.LUT R67, R67, R2, RZ, 0x3c, !PT ;  /* 0x0000000243437212 */ /* 0x000fe400078e3cff */
[----:B------:R-:W-:Y:S01]  /*8d70*/  LOP3.LUT R68, R68, R3, RZ, 0x3c, !PT ;  /* 0x0000000344447212 */ /* 0x000fe200078e3cff */
[----:B------:R-:W-:Y:S01]  /*8d80*/  UIADD3 UR16, UPT, UPT, UR38, UR4, URZ ;  /* 0x0000000426107290 */ /* 0x000fe2000fffe0ff */
[----:B------:R-:W-:Y:S02]  /*8d90*/  SEL R66, R66, RZ, P0 ;  /* 0x000000ff42427207 */ /* 0x000fe40000000000 */
[----:B------:R-:W-:Y:S01]  /*8da0*/  SEL R22, R0, RZ, P1 ;  /* 0x000000ff00167207 */ /* 0x000fe20000800000 */
[----:B------:R-:W-:Y:S08]  /*8db0*/  BRA.U UP0, `(.L_x_137) ;  /* 0xffffffc900ac7547 */ /* 0x000ff0000b83ffff */
[----:B------:R-:W2:Y:S01]  /*8dc0*/  LDCU.64 UR4, c[0x0][0x888] ;  /* 0x00011100ff0477ac */ /* 0x000ea20008000a00 */
[----:B------:R-:W3:Y:S01]  /*8dd0*/  LDCU.64 UR6, c[0x0][0x890] ;  /* 0x00011200ff0677ac */ /* 0x000ee20008000a00 */
[----:B--2---:R-:W-:Y:S02]  /*8de0*/  ISETP.NE.U32.AND P2, PT, RZ, UR4, PT ;  /* 0x00000004ff007c0c */ /* 0x004fe4000bf45070 */
[----:B---3--:R-:W-:Y:S02]  /*8df0*/  ISETP.NE.U32.AND P1, PT, RZ, UR6, PT ;  /* 0x00000006ff007c0c */ /* 0x008fe4000bf25070 */
[----:B------:R-:W-:Y:S02]  /*8e00*/  ISETP.NE.AND.EX P2, PT, RZ, UR5, PT, P2 ;  /* 0x00000005ff007c0c */ /* 0x000fe4000bf45320 */
[----:B------:R-:W-:-:S13]  /*8e10*/  ISETP.NE.AND.EX P0, PT, RZ, UR7, PT, P1 ;  /* 0x00000007ff007c0c */ /* 0x000fda000bf05310 */
[----:B------:R-:W-:Y:S05]  /*8e20*/  @P2 BRA P0, `(.L_x_138) ;  /* 0x00000000003c2947 */ /* 0x000fea0000000000 */
[----:B------:R-:W-:-:S13]  /*8e30*/  ISETP.NE.AND.EX P1, PT, RZ, UR7, PT, P1 ;  /* 0x00000007ff007c0c */ /* 0x000fda000bf25310 */
[----:B------:R-:W-:Y:S05]  /*8e40*/  @P1 BRA `(.L_x_139) ;  /* 0x00000000000c1947 */ /* 0x000fea0003800000 */
[----:B------:R-:W-:-:S13]  /*8e50*/  FSETP.NEU.AND P0, PT, R27, RZ, PT ;  /* 0x000000ff1b00720b */ /* 0x000fda0003f0d000 */
[----:B------:R-:W-:Y:S05]  /*8e60*/  @!P0 EXIT ;  /* 0x000000000000894d */ /* 0x000fea0003800000 */
[----:B------:R-:W-:Y:S05]  /*8e70*/  BRA `(.L_x_138) ;  /* 0x0000000000287947 */ /* 0x000fea0003800000 */
.L_x_139:
[----:B------:R-:W-:Y:S01]  /*8e80*/  ISETP.NE.AND P0, PT, R65, RZ, PT ;  /* 0x000000ff4100720c */ /* 0x000fe20003f05270 */
[----:B------:R-:W-:-:S12]  /*8e90*/  BSSY.RECONVERGENT B0, `(.L_x_138) ;  /* 0x0000008000007945 */ /* 0x000fd80003800200 */
[----:B------:R-:W-:Y:S05]  /*8ea0*/  @P0 BRA `(.L_x_140) ;  /* 0x0000000000100947 */ /* 0x000fea0003800000 */
[----:B------:R-:W-:-:S04]  /*8eb0*/  ISETP.NE.U32.AND P0, PT, RZ, UR4, PT ;  /* 0x00000004ff007c0c */ /* 0x000fc8000bf05070 */
[----:B------:R-:W-:-:S13]  /*8ec0*/  ISETP.NE.AND.EX P0, PT, RZ, UR5, PT, P0 ;  /* 0x00000005ff007c0c */ /* 0x000fda000bf05300 */
[----:B------:R-:W-:Y:S05]  /*8ed0*/  @!P0 EXIT ;  /* 0x000000000000894d */ /* 0x000fea0003800000 */
[----:B------:R-:W-:Y:S05]  /*8ee0*/  BRA `(.L_x_141) ;  /* 0x0000000000087947 */ /* 0x000fea0003800000 */
.L_x_140:
[----:B------:R-:W-:-:S13]  /*8ef0*/  FSETP.NEU.AND P0, PT, R27, RZ, PT ;  /* 0x000000ff1b00720b */ /* 0x000fda0003f0d000 */
[----:B------:R-:W-:Y:S05]  /*8f00*/  @!P0 EXIT ;  /* 0x000000000000894d */ /* 0x000fea0003800000 */
.L_x_141:
[----:B------:R-:W-:Y:S05]  /*8f10*/  BSYNC.RECONVERGENT B0 ;  /* 0x0000000000007941 */ /* 0x000fea0003800200 */
.L_x_138:
[----:B------:R-:W-:Y:S01]  /*8f20*/  ULEA UR6, UR46, UR44, 0x3 ;  /* 0x0000002c2e067291 */ /* 0x000fe2000f8e18ff */
[----:B------:R-:W-:-:S04]  /*8f30*/  DEPBAR.LE SB0, 0x0 ;  /* 0x000080000000791a */ /* 0x000fc80000000000 */
[----:B------:R-:W-:-:S04]  /*8f40*/  UIADD3 UR6, UPT, UPT, UR6, 0x60, URZ ;  /* 0x0000006006067890 */ /* 0x000fc8000fffe0ff */
[----:B------:R-:W-:-:S09]  /*8f50*/  UPRMT UR6, UR52, 0x654, UR6 ;  /* 0x0000065434067896 */ /* 0x000fd20008000006 */
[----:B------:R-:W-:Y:S01]  /*8f60*/  SYNCS.ARRIVE.TRANS64.RED.A1T0 RZ, [UR6], RZ ;  /* 0x000000ffffff79a7 */ /* 0x000fe20008100406 */
[----:B------:R-:W-:Y:S05]  /*8f70*/  EXIT ;  /* 0x000000000000794d */ /* 0x000fea0003800000 */
.L_x_24:
[----:B--2---:R2:W3:Y:S02]  /*8f80*/  SYNCS.PHASECHK.TRANS64.TRYWAIT P0, [R3+URZ+0x100], R2 ;  /* 0x00010002030075a7 */ /* 0x0044e400080011ff */
[----:B---3--:R-:W-:Y:S05]  /*8f90*/  @!P0 NANOSLEEP.SYNCS 0x989680 ;  /* 0x009896800000895d */ /* 0x008fea0003900000 */
[----:B------:R-:W3:Y:S02]  /*8fa0*/  @!P0 SYNCS.PHASECHK.TRANS64 P0, [R3+URZ+0x100], R2 ;  /* 0x00010002030085a7 */ /* 0x000ee400080010ff */
[----:B---3--:R-:W-:Y:S05]  /*8fb0*/  @!P0 BRA `(.L_x_24) ;  /* 0xfffffffc00f08947 */ /* 0x008fea000383ffff */
[----:B------:R-:W-:Y:S05]  /*8fc0*/  BRA `(.L_x_142) ;  /* 0xffffff8800b87947 */ /* 0x000fea000383ffff */
.L_x_27:
[----:B-1----:R-:W-:-:S07]  /*8fd0*/  MOV R0, UR33 ;  /* 0x0000002100007c02 */ /* 0x002fce0008000f00 */
.L_x_143:
[----:B-1----:R1:W2:Y:S02]  /*8fe0*/  SYNCS.PHASECHK.TRANS64.TRYWAIT P0, [R0+URZ+0x20], R3 ;  /* 0x00002003000075a7 */ /* 0x0022a400080011ff */
[----:B--2---:R-:W-:Y:S05]  /*8ff0*/  @!P0 NANOSLEEP.SYNCS 0x989680 ;  /* 0x009896800000895d */ /* 0x004fea0003900000 */
[----:B------:R-:W2:Y:S02]  /*9000*/  @!P0 SYNCS.PHASECHK.TRANS64 P0, [R0+URZ+0x20], R3 ;  /* 0x00002003000085a7 */ /* 0x000ea400080010ff */
[----:B--2---:R-:W-:Y:S05]  /*9010*/  @!P0 BRA `(.L_x_143) ;  /* 0xfffffffc00f08947 */ /* 0x004fea000383ffff */
[----:B------:R-:W-:Y:S05]  /*9020*/  BRA `(.L_x_26) ;  /* 0xffffff8c00047947 */ /* 0x000fea000383ffff */
.L_x_36:
[----:B-1----:R-:W-:-:S07]  /*9030*/  MOV R0, UR33 ;  /* 0x0000002100007c02 */ /* 0x002fce0008000f00 */
.L_x_144:
[----:B-1----:R1:W2:Y:S02]  /*9040*/  SYNCS.PHASECHK.TRANS64.TRYWAIT P0, [R0+URZ+0x20], R3 ;  /* 0x00002003000075a7 */ /* 0x0022a400080011ff */
[----:B--2---:R-:W-:Y:S05]  /*9050*/  @!P0 NANOSLEEP.SYNCS 0x989680 ;  /* 0x009896800000895d */ /* 0x004fea0003900000 */
[----:B------:R-:W2:Y:S02]  /*9060*/  @!P0 SYNCS.PHASECHK.TRANS64 P0, [R0+URZ+0x20], R3 ;  /* 0x00002003000085a7 */ /* 0x000ea400080010ff */
[----:B--2---:R-:W-:Y:S05]  /*9070*/  @!P0 BRA `(.L_x_144) ;  /* 0xfffffffc00f08947 */ /* 0x004fea000383ffff */
[----:B------:R-:W-:Y:S05]  /*9080*/  BRA `(.L_x_35) ;  /* 0xffffff9000107947 */ /* 0x000fea000383ffff */
.L_x_43:
[----:B-1----:R1:W4:Y:S02]  /*9090*/  SYNCS.PHASECHK.TRANS64.TRYWAIT P0, [R3+URZ+0x90], R0 ;  /* 0x00009000030075a7 */ /* 0x00232400080011ff */
[----:B----4-:R-:W-:Y:S05]  /*90a0*/  @!P0 NANOSLEEP.SYNCS 0x989680 ;  /* 0x009896800000895d */ /* 0x010fea0003900000 */
[----:B------:R-:W4:Y:S02]  /*90b0*/  @!P0 SYNCS.PHASECHK.TRANS64 P0, [R3+URZ+0x90], R0 ;  /* 0x00009000030085a7 */ /* 0x000f2400080010ff */
[----:B----4-:R-:W-:Y:S05]  /*90c0*/  @!P0 BRA `(.L_x_43) ;  /* 0xfffffffc00f08947 */ /* 0x010fea000383ffff */
[----:B------:R-:W-:Y:S05]  /*90d0*/  BRA `(.L_x_145) ;  /* 0xffffff9000fc7947 */ /* 0x000fea000383ffff */
.L_x_47:
[----:B-1----:R-:W-:-:S07]  /*90e0*/  MOV R0, UR4 ;  /* 0x0000000400007c02 */ /* 0x002fce0008000f00 */
.L_x_146:
[----:B-1----:R1:W2:Y:S02]  /*90f0*/  SYNCS.PHASECHK.TRANS64.TRYWAIT P0, [R0+URZ], R3 ;  /* 0x00000003000075a7 */ /* 0x0022a400080011ff */
[----:B--2---:R-:W-:Y:S05]  /*9100*/  @!P0 NANOSLEEP.SYNCS 0x989680 ;  /* 0x009896800000895d */ /* 0x004fea0003900000 */
[----:B------:R-:W2:Y:S02]  /*9110*/  @!P0 SYNCS.PHASECHK.TRANS64 P0, [R0+URZ], R3 ;  /* 0x00000003000085a7 */ /* 0x000ea400080010ff */
[----:B--2---:R-:W-:Y:S05]  /*9120*/  @!P0 BRA `(.L_x_146) ;  /* 0xfffffffc00f08947 */ /* 0x004fea000383ffff */
[----:B------:R-:W-:Y:S05]  /*9130*/  BRA `(.L_x_147) ;  /* 0xffffff9800a47947 */ /* 0x000fea000383ffff */
.L_x_48:
[----:B------:R-:W-:-:S07]  /*9140*/  MOV R0, UR5 ;  /* 0x0000000500007c02 */ /* 0x000fce0008000f00 */
.L_x_148:
[----:B-1----:R1:W2:Y:S02]  /*9150*/  SYNCS.PHASECHK.TRANS64.TRYWAIT P0, [R0+URZ], R3 ;  /* 0x00000003000075a7 */ /* 0x0022a400080011ff */
[----:B--2---:R-:W-:Y:S05]  /*9160*/  @!P0 NANOSLEEP.SYNCS 0x989680 ;  /* 0x009896800000895d */ /* 0x004fea0003900000 */
[----:B------:R-:W2:Y:S02]  /*9170*/  @!P0 SYNCS.PHASECHK.TRANS64 P0, [R0+URZ], R3 ;  /* 0x00000003000085a7 */ /* 0x000ea400080010ff */
[----:B--2---:R-:W-:Y:S05]  /*9180*/  @!P0 BRA `(.L_x_148) ;  /* 0xfffffffc00f08947 */ /* 0x004fea000383ffff */
[----:B------:R-:W-:Y:S05]  /*9190*/  BRA `(.L_x_149) ;  /* 0xffffff9800b07947 */ /* 0x000fea000383ffff */
.L_x_49:
[----:B------:R-:W-:-:S07]  /*91a0*/  MOV R0, UR5 ;  /* 0x0000000500007c02 */ /* 0x000fce0008000f00 */
.L_x_150:
[----:B-1----:R1:W2:Y:S02]  /*91b0*/  SYNCS.PHASECHK.TRANS64.TRYWAIT P0, [R0+URZ], R3 ;  /* 0x00000003000075a7 */ /* 0x0022a400080011ff */
[----:B--2---:R-:W-:Y:S05]  /*91c0*/  @!P0 NANOSLEEP.SYNCS 0x989680 ;  /* 0x009896800000895d */ /* 0x004fea0003900000 */
[----:B------:R-:W2:Y:S02]  /*91d0*/  @!P0 SYNCS.PHASECHK.TRANS64 P0, [R0+URZ], R3 ;  /* 0x00000003000085a7 */ /* 0x000ea400080010ff */
[----:B--2---:R-:W-:Y:S05]  /*91e0*/  @!P0 BRA `(.L_x_150) ;  /* 0xfffffffc00f08947 */ /* 0x004fea000383ffff */
[----:B------:R-:W-:Y:S05]  /*91f0*/  BRA `(.L_x_151) ;  /* 0xffffff9800bc7947 */ /* 0x000fea000383ffff */
.L_x_52:
[----:B--2---:R2:W3:Y:S02]  /*9200*/  SYNCS.PHASECHK.TRANS64.TRYWAIT P0, [R2+URZ+0xf0], R5 ;  /* 0x0000f005020075a7 */ /* 0x0044e400080011ff */
[----:B---3--:R-:W-:Y:S05]  /*9210*/  @!P0 NANOSLEEP.SYNCS 0x989680 ;  /* 0x009896800000895d */ /* 0x008fea0003900000 */
[----:B------:R-:W3:Y:S02]  /*9220*/  @!P0 SYNCS.PHASECHK.TRANS64 P0, [R2+URZ+0xf0], R5 ;  /* 0x0000f005020085a7 */ /* 0x000ee400080010ff */
[----:B---3--:R-:W-:Y:S05]  /*9230*/  @!P0 BRA `(.L_x_52) ;  /* 0xfffffffc00f08947 */ /* 0x008fea000383ffff */
[----:B------:R-:W-:Y:S05]  /*9240*/  BRA `(.L_x_152) ;  /* 0xffffff9c00187947 */ /* 0x000fea000383ffff */
.L_x_53:
[----:B------:R-:W-:-:S07]  /*9250*/  MOV R2, UR4 ;  /* 0x0000000400027c02 */ /* 0x000fce0008000f00 */
.L_x_153:
[----:B--2---:R2:W3:Y:S02]  /*9260*/  SYNCS.PHASECHK.TRANS64.TRYWAIT P0, [R2+URZ+0xa0], R5 ;  /* 0x0000a005020075a7 */ /* 0x0044e400080011ff */
[----:B---3--:R-:W-:Y:S05]  /*9270*/  @!P0 NANOSLEEP.SYNCS 0x989680 ;  /* 0x009896800000895d */ /* 0x008fea0003900000 */
[----:B------:R-:W3:Y:S02]  /*9280*/  @!P0 SYNCS.PHASECHK.TRANS64 P0, [R2+URZ+0xa0], R5 ;  /* 0x0000a005020085a7 */ /* 0x000ee400080010ff */
[----:B---3--:R-:W-:Y:S05]  /*9290*/  @!P0 BRA `(.L_x_153) ;  /* 0xfffffffc00f08947 */ /* 0x008fea000383ffff */
[----:B------:R-:W-:Y:S05]  /*92a0*/  BRA `(.L_x_154) ;  /* 0xffffff9c00287947 */ /* 0x000fea000383ffff */
.L_x_54:
[----:B--2---:R2:W3:Y:S02]  /*92b0*/  SYNCS.PHASECHK.TRANS64.TRYWAIT P1, [R2+URZ+0x90], R5 ;  /* 0x00009005020075a7 */ /* 0x0044e400080211ff */
[----:B---3--:R-:W-:Y:S05]  /*92c0*/  @!P1 NANOSLEEP.SYNCS 0x989680 ;  /* 0x009896800000995d */ /* 0x008fea0003900000 */
[----:B------:R-:W3:Y:S02]  /*92d0*/  @!P1 SYNCS.PHASECHK.TRANS64 P1, [R2+URZ+0x90], R5 ;  /* 0x00009005020095a7 */ /* 0x000ee400080210ff */
[----:B---3--:R-:W-:Y:S05]  /*92e0*/  @!P1 BRA `(.L_x_54) ;  /* 0xfffffffc00f09947 */ /* 0x008fea000383ffff */
[----:B------:R-:W-:Y:S05]  /*92f0*/  BRA `(.L_x_155) ;  /* 0xffffff9c00587947 */ /* 0x000fea000383ffff */
.L_x_57:
[----:B------:R-:W-:-:S07]  /*9300*/  MOV R0, UR4 ;  /* 0x0000000400007c02 */ /* 0x000fce0008000f00 */
.L_x_156:
[----:B--2---:R2:W3:Y:S02]  /*9310*/  SYNCS.PHASECHK.TRANS64.TRYWAIT P0, [R0+URZ+0xa0], R3 ;  /* 0x0000a003000075a7 */ /* 0x0044e400080011ff */
[----:B---3--:R-:W-:Y:S05]  /*9320*/  @!P0 NANOSLEEP.SYNCS 0x989680 ;  /* 0x009896800000895d */ /* 0x008fea0003900000 */
[----:B------:R-:W3:Y:S02]  /*9330*/  @!P0 SYNCS.PHASECHK.TRANS64 P0, [R0+URZ+0xa0], R3 ;  /* 0x0000a003000085a7 */ /* 0x000ee400080010ff */
[----:B---3--:R-:W-:Y:S05]  /*9340*/  @!P0 BRA `(.L_x_156) ;  /* 0xfffffffc00f08947 */ /* 0x008fea000383ffff */
[----:B------:R-:W-:Y:S05]  /*9350*/  BRA `(.L_x_56) ;  /* 0xffffff9c00ac7947 */ /* 0x000fea000383ffff */
.L_x_64:
[----:B-1----:R1:W2:Y:S02]  /*9360*/  SYNCS.PHASECHK.TRANS64.TRYWAIT P1, [R0+URZ+0x90], R5 ;  /* 0x00009005000075a7 */ /* 0x0022a400080211ff */
[----:B--2---:R-:W-:Y:S05]  /*9370*/  @!P1 NANOSLEEP.SYNCS 0x989680 ;  /* 0x009896800000995d */ /* 0x004fea0003900000 */
[----:B------:R-:W2:Y:S02]  /*9380*/  @!P1 SYNCS.PHASECHK.TRANS64 P1, [R0+URZ+0x90], R5 ;  /* 0x00009005000095a7 */ /* 0x000ea400080210ff */
[----:B--2---:R-:W-:Y:S05]  /*9390*/  @!P1 BRA `(.L_x_64) ;  /* 0xfffffffc00f09947 */ /* 0x004fea000383ffff */
[----:B------:R-:W-:Y:S05]  /*93a0*/  BRA `(.L_x_157) ;  /* 0xffffffa400407947 */ /* 0x000fea000383ffff */
.L_x_65:
[----:B------:R-:W-:-:S07]  /*93b0*/  MOV R3, UR46 ;  /* 0x0000002e00037c02 */ /* 0x000fce0008000f00 */
.L_x_158:
[----:B-1----:R1:W2:Y:S02]  /*93c0*/  SYNCS.PHASECHK.TRANS64.TRYWAIT P0, [R3+URZ+0xd0], R0 ;  /* 0x0000d000030075a7 */ /* 0x0022a400080011ff */
[----:B--2---:R-:W-:Y:S05]  /*93d0*/  @!P0 NANOSLEEP.SYNCS 0x989680 ;  /* 0x009896800000895d */ /* 0x004fea0003900000 */
[----:B------:R-:W2:Y:S02]  /*93e0*/  @!P0 SYNCS.PHASECHK.TRANS64 P0, [R3+URZ+0xd0], R0 ;  /* 0x0000d000030085a7 */ /* 0x000ea400080010ff */
[----:B--2---:R-:W-:Y:S05]  /*93f0*/  @!P0 BRA `(.L_x_158) ;  /* 0xfffffffc00f08947 */ /* 0x004fea000383ffff */
[----:B------:R-:W-:Y:S05]  /*9400*/  BRA `(.L_x_159) ;  /* 0xffffffa400907947 */ /* 0x000fea000383ffff */
.L_x_68:
[----:B------:R-:W-:Y:S07]  /*9410*/  MOV R0, UR7 ;  /* 0x0000000700007c02 */ /* 0x000fee0008000f00 */
.L_x_160:
[----:B-1----:R1:W2:Y:S02]  /*9420*/  SYNCS.PHASECHK.TRANS64.TRYWAIT P0, [R0+URZ], R3 ;  /* 0x00000003000075a7 */ /* 0x0022a400080011ff */
[----:B--2---:R-:W-:Y:S05]  /*9430*/  @!P0 NANOSLEEP.SYNCS 0x989680 ;  /* 0x009896800000895d */ /* 0x004fea0003900000 */
[----:B------:R-:W2:Y:S02]  /*9440*/  @!P0 SYNCS.PHASECHK.TRANS64 P0, [R0+URZ], R3 ;  /* 0x00000003000085a7 */ /* 0x000ea400080010ff */
[----:B--2---:R-:W-:Y:S05]  /*9450*/  @!P0 BRA `(.L_x_160) ;  /* 0xfffffffc00f08947 */ /* 0x004fea000383ffff */
[----:B------:R-:W-:Y:S05]  /*9460*/  BRA `(.L_x_67) ;  /* 0xffffffa400ac7947 */ /* 0x000fea000383ffff */
.L_x_71:
[----:B------:R-:W-:-:S07]  /*9470*/  MOV R0, UR4 ;  /* 0x0000000400007c02 */ /* 0x000fce0008000f00 */
.L_x_161:
[----:B--2---:R2:W4:Y:S02]  /*9480*/  SYNCS.PHASECHK.TRANS64.TRYWAIT P0, [R0+URZ], R3 ;  /* 0x00000003000075a7 */ /* 0x00452400080011ff */
[----:B----4-:R-:W-:Y:S05]  /*9490*/  @!P0 NANOSLEEP.SYNCS 0x989680 ;  /* 0x009896800000895d */ /* 0x010fea0003900000 */
[----:B------:R-:W4:Y:S02]  /*94a0*/  @!P0 SYNCS.PHASECHK.TRANS64 P0, [R0+URZ], R3 ;  /* 0x00000003000085a7 */ /* 0x000f2400080010ff */
[----:B----4-:R-:W-:Y:S05]  /*94b0*/  @!P0 BRA `(.L_x_161) ;  /* 0xfffffffc00f08947 */ /* 0x010fea000383ffff */
[----:B------:R-:W-:Y:S05]  /*94c0*/  BRA `(.L_x_162) ;  /* 0xffffffa800d87947 */ /* 0x000fea000383ffff */
.L_x_72:
[----:B------:R-:W-:-:S07]  /*94d0*/  MOV R0, UR5 ;  /* 0x0000000500007c02 */ /* 0x000fce0008000f00 */
.L_x_163:
[----:B-1----:R1:W2:Y:S02]  /*94e0*/  SYNCS.PHASECHK.TRANS64.TRYWAIT P0, [R0+URZ], R3 ;  /* 0x00000003000075a7 */ /* 0x0022a400080011ff */
[----:B--2---:R-:W-:Y:S05]  /*94f0*/  @!P0 NANOSLEEP.SYNCS 0x989680 ;  /* 0x009896800000895d */ /* 0x004fea0003900000 */
[----:B------:R-:W2:Y:S02]  /*9500*/  @!P0 SYNCS.PHASECHK.TRANS64 P0, [R0+URZ], R3 ;  /* 0x00000003000085a7 */ /* 0x000ea400080010ff */
[----:B--2---:R-:W-:Y:S05]  /*9510*/  @!P0 BRA `(.L_x_163) ;  /* 0xfffffffc00f08947 */ /* 0x004fea000383ffff */
[----:B------:R-:W-:Y:S05]  /*9520*/  BRA `(.L_x_164) ;  /* 0xffffffa800e47947 */ /* 0x000fea000383ffff */
.L_x_73:
[----:B------:R-:W-:-:S07]  /*9530*/  MOV R0, UR5 ;  /* 0x0000000500007c02 */ /* 0x000fce0008000f00 */
.L_x_165:
[----:B-1----:R1:W2:Y:S02]  /*9540*/  SYNCS.PHASECHK.TRANS64.TRYWAIT P0, [R0+URZ], R3 ;  /* 0x00000003000075a7 */ /* 0x0022a400080011ff */
[----:B--2---:R-:W-:Y:S05]  /*9550*/  @!P0 NANOSLEEP.SYNCS 0x989680 ;  /* 0x009896800000895d */ /* 0x004fea0003900000 */
[----:B------:R-:W2:Y:S02]  /*9560*/  @!P0 SYNCS.PHASECHK.TRANS64 P0, [R0+URZ], R3 ;  /* 0x00000003000085a7 */ /* 0x000ea400080010ff */
[----:B--2---:R-:W-:Y:S05]  /*9570*/  @!P0 BRA `(.L_x_165) ;  /* 0xfffffffc00f08947 */ /* 0x004fea000383ffff */
[----:B------:R-:W-:Y:S05]  /*9580*/  BRA `(.L_x_166) ;  /* 0xffffffa800f07947 */ /* 0x000fea000383ffff */
.L_x_74:
[----:B------:R-:W-:-:S07]  /*9590*/  MOV R0, UR4 ;  /* 0x0000000400007c02 */ /* 0x000fce0008000f00 */
.L_x_167:
[----:B-1----:R1:W2:Y:S02]  /*95a0*/  SYNCS.PHASECHK.TRANS64.TRYWAIT P0, [R0+URZ], R3 ;  /* 0x00000003000075a7 */ /* 0x0022a400080011ff */
[----:B--2---:R-:W-:Y:S05]  /*95b0*/  @!P0 NANOSLEEP.SYNCS 0x989680 ;  /* 0x009896800000895d */ /* 0x004fea0003900000 */
[----:B------:R-:W2:Y:S02]  /*95c0*/  @!P0 SYNCS.PHASECHK.TRANS64 P0, [R0+URZ], R3 ;  /* 0x00000003000085a7 */ /* 0x000ea400080010ff */
[----:B--2---:R-:W-:Y:S05]  /*95d0*/  @!P0 BRA `(.L_x_167) ;  /* 0xfffffffc00f08947 */ /* 0x004fea000383ffff */
[----:B------:R-:W-:Y:S05]  /*95e0*/  BRA `(.L_x_168) ;  /* 0xffffffa800fc7947 */ /* 0x000fea000383ffff */
.L_x_79:
[----:B---3--:R3:W4:Y:S02]  /*95f0*/  SYNCS.PHASECHK.TRANS64.TRYWAIT P0, [R12+URZ+0x90], R9 ;  /* 0x000090090c0075a7 */ /* 0x00872400080011ff */
[----:B----4-:R-:W-:Y:S05]  /*9600*/  @!P0 NANOSLEEP.SYNCS 0x989680 ;  /* 0x009896800000895d */ /* 0x010fea0003900000 */
[----:B------:R-:W4:Y:S02]  /*9610*/  @!P0 SYNCS.PHASECHK.TRANS64 P0, [R12+URZ+0x90], R9 ;  /* 0x000090090c0085a7 */ /* 0x000f2400080010ff */
[----:B----4-:R-:W-:Y:S05]  /*9620*/  @!P0 BRA `(.L_x_79) ;  /* 0xfffffffc00f08947 */ /* 0x010fea000383ffff */
[----:B------:R-:W-:Y:S05]  /*9630*/  BRA `(.L_x_169) ;  /* 0xffffffb0001c7947 */ /* 0x000fea000383ffff */
.L_x_82:
[----:B------:R-:W-:Y:S07]  /*9640*/  MOV R0, UR21 ;  /* 0x0000001500007c02 */ /* 0x000fee0008000f00 */
.L_x_170:
[----:B-1----:R1:W3:Y:S02]  /*9650*/  SYNCS.PHASECHK.TRANS64.TRYWAIT P2, [R0+URZ+0x88], R11 ;  /* 0x0000880b000075a7 */ /* 0x0022e400080411ff */
[----:B---3--:R-:W-:Y:S05]  /*9660*/  @!P2 NANOSLEEP.SYNCS 0x989680 ;  /* 0x009896800000a95d */ /* 0x008fea0003900000 */
[----:B------:R-:W3:Y:S02]  /*9670*/  @!P2 SYNCS.PHASECHK.TRANS64 P2, [R0+URZ+0x88], R11 ;  /* 0x0000880b0000a5a7 */ /* 0x000ee400080410ff */
[----:B---3--:R-:W-:Y:S05]  /*9680*/  @!P2 BRA `(.L_x_170) ;  /* 0xfffffffc00f0a947 */ /* 0x008fea000383ffff */
[----:B------:R-:W-:Y:S05]  /*9690*/  BRA `(.L_x_81) ;  /* 0xffffffb400847947 */ /* 0x000fea000383ffff */
.L_x_85:
[----:B---3--:R-:W-:Y:S07]  /*96a0*/  MOV R0, UR21 ;  /* 0x0000001500007c02 */ /* 0x008fee0008000f00 */
.L_x_171:
[----:B-1----:R1:W3:Y:S02]  /*96b0*/  SYNCS.PHASECHK.TRANS64.TRYWAIT P0, [R0+URZ+0x60], R9 ;  /* 0x00006009000075a7 */ /* 0x0022e400080011ff */
[----:B---3--:R-:W-:Y:S05]  /*96c0*/  @!P0 NANOSLEEP.SYNCS 0x989680 ;  /* 0x009896800000895d */ /* 0x008fea0003900000 */
[----:B------:R-:W3:Y:S02]  /*96d0*/  @!P0 SYNCS.PHASECHK.TRANS64 P0, [R0+URZ+0x60], R9 ;  /* 0x00006009000085a7 */ /* 0x000ee400080010ff */
[----:B---3--:R-:W-:Y:S05]  /*96e0*/  @!P0 BRA `(.L_x_171) ;  /* 0xfffffffc00f08947 */ /* 0x008fea000383ffff */
[----:B------:R-:W-:Y:S05]  /*96f0*/  BRA `(.L_x_172) ;  /* 0xffffffb400e07947 */ /* 0x000fea000383ffff */
.L_x_86:
[----:B------:R-:W-:Y:S07]  /*9700*/  MOV R0, UR21 ;  /* 0x0000001500007c02 */ /* 0x000fee0008000f00 */
.L_x_173:
[----:B-1----:R1:W3:Y:S02]  /*9710*/  SYNCS.PHASECHK.TRANS64.TRYWAIT P0, [R0+URZ+0x68], R9 ;  /* 0x00006809000075a7 */ /* 0x0022e400080011ff */
[----:B---3--:R-:W-:Y:S05]  /*9720*/  @!P0 NANOSLEEP.SYNCS 0x989680 ;  /* 0x009896800000895d */ /* 0x008fea0003900000 */
[----:B------:R-:W3:Y:S02]  /*9730*/  @!P0 SYNCS.PHASECHK.TRANS64 P0, [R0+URZ+0x68], R9 ;  /* 0x00006809000085a7 */ /* 0x000ee400080010ff */
[----:B---3--:R-:W-:Y:S05]  /*9740*/  @!P0 BRA `(.L_x_173) ;  /* 0xfffffffc00f08947 */ /* 0x008fea000383ffff */
[----:B------:R-:W-:Y:S05]  /*9750*/  BRA `(.L_x_174) ;  /* 0xffffffb8001c7947 */ /* 0x000fea000383ffff */
.L_x_87:
[----:B------:R-:W-:Y:S07]  /*9760*/  MOV R0, UR21 ;  /* 0x0000001500007c02 */ /* 0x000fee0008000f00 */
.L_x_175:
[----:B-1----:R1:W3:Y:S02]  /*9770*/  SYNCS.PHASECHK.TRANS64.TRYWAIT P0, [R0+URZ+0x70], R9 ;  /* 0x00007009000075a7 */ /* 0x0022e400080011ff */
[----:B---3--:R-:W-:Y:S05]  /*9780*/  @!P0 NANOSLEEP.SYNCS 0x989680 ;  /* 0x009896800000895d */ /* 0x008fea0003900000 */
[----:B------:R-:W3:Y:S02]  /*9790*/  @!P0 SYNCS.PHASECHK.TRANS64 P0, [R0+URZ+0x70], R9 ;  /* 0x00007009000085a7 */ /* 0x000ee400080010ff */
[----:B---3--:R-:W-:Y:S05]  /*97a0*/  @!P0 BRA `(.L_x_175) ;  /* 0xfffffffc00f08947 */ /* 0x008fea000383ffff */
[----:B------:R-:W-:Y:S05]  /*97b0*/  BRA `(.L_x_176) ;  /* 0xffffffb800647947 */ /* 0x000fea000383ffff */
.L_x_88:
[----:B------:R-:W-:Y:S07]  /*97c0*/  MOV R0, UR21 ;  /* 0x0000001500007c02 */ /* 0x000fee0008000f00 */
.L_x_177:
[----:B-1----:R1:W3:Y:S02]  /*97d0*/  SYNCS.PHASECHK.TRANS64.TRYWAIT P0, [R0+URZ+0x78], R9 ;  /* 0x00007809000075a7 */ /* 0x0022e400080011ff */
[----:B---3--:R-:W-:Y:S05]  /*97e0*/  @!P0 NANOSLEEP.SYNCS 0x989680 ;  /* 0x009896800000895d */ /* 0x008fea0003900000 */
[----:B------:R-:W3:Y:S02]  /*97f0*/  @!P0 SYNCS.PHASECHK.TRANS64 P0, [R0+URZ+0x78], R9 ;  /* 0x00007809000085a7 */ /* 0x000ee400080010ff */
[----:B---3--:R-:W-:Y:S05]  /*9800*/  @!P0 BRA `(.L_x_177) ;  /* 0xfffffffc00f08947 */ /* 0x008fea000383ffff */
[----:B------:R-:W-:Y:S05]  /*9810*/  BRA `(.L_x_178) ;  /* 0xffffffb800a87947 */ /* 0x000fea000383ffff */
.L_x_90:
[----:B------:R-:W-:-:S07]  /*9820*/  MOV R0, UR21 ;  /* 0x0000001500007c02 */ /* 0x000fce0008000f00 */
.L_x_179:
[----:B-1----:R1:W4:Y:S02]  /*9830*/  SYNCS.PHASECHK.TRANS64.TRYWAIT P0, [R0+URZ+0x60], R3 ;  /* 0x00006003000075a7 */ /* 0x00232400080011ff */
[----:B----4-:R-:W-:Y:S05]  /*9840*/  @!P0 NANOSLEEP.SYNCS 0x989680 ;  /* 0x009896800000895d */ /* 0x010fea0003900000 */
[----:B------:R-:W4:Y:S02]  /*9850*/  @!P0 SYNCS.PHASECHK.TRANS64 P0, [R0+URZ+0x60], R3 ;  /* 0x00006003000085a7 */ /* 0x000f2400080010ff */
[----:B----4-:R-:W-:Y:S05]  /*9860*/  @!P0 BRA `(.L_x_179) ;  /* 0xfffffffc00f08947 */ /* 0x010fea000383ffff */
[----:B------:R-:W-:Y:S05]  /*9870*/  BRA `(.L_x_180) ;  /* 0xffffffbc001c7947 */ /* 0x000fea000383ffff */
.L_x_91:
[----:B-1----:R-:W-:-:S07]  /*9880*/  MOV R0, UR21 ;  /* 0x0000001500007c02 */ /* 0x002fce0008000f00 */
.L_x_181:
[----:B-1----:R1:W4:Y:S02]  /*9890*/  SYNCS.PHASECHK.TRANS64.TRYWAIT P0, [R0+URZ+0x68], R3 ;  /* 0x00006803000075a7 */ /* 0x00232400080011ff */
[----:B----4-:R-:W-:Y:S05]  /*98a0*/  @!P0 NANOSLEEP.SYNCS 0x989680 ;  /* 0x009896800000895d */ /* 0x010fea0003900000 */
[----:B------:R-:W4:Y:S02]  /*98b0*/  @!P0 SYNCS.PHASECHK.TRANS64 P0, [R0+URZ+0x68], R3 ;  /* 0x00006803000085a7 */ /* 0x000f2400080010ff */
[----:B----4-:R-:W-:Y:S05]  /*98c0*/  @!P0 BRA `(.L_x_181) ;  /* 0xfffffffc00f08947 */ /* 0x010fea000383ffff */
[----:B------:R-:W-:Y:S05]  /*98d0*/  BRA `(.L_x_182) ;  /* 0xffffffbc000c7947 */ /* 0x000fea000383ffff */
.L_x_92:
[----:B-1----:R-:W-:-:S07]  /*98e0*/  MOV R0, UR21 ;  /* 0x0000001500007c02 */ /* 0x002fce0008000f00 */
.L_x_183:
[----:B-1----:R1:W4:Y:S02]  /*98f0*/  SYNCS.PHASECHK.TRANS64.TRYWAIT P0, [R0+URZ+0x70], R3 ;  /* 0x00007003000075a7 */ /* 0x00232400080011ff */
[----:B----4-:R-:W-:Y:S05]  /*9900*/  @!P0 NANOSLEEP.SYNCS 0x989680 ;  /* 0x009896800000895d */ /* 0x010fea0003900000 */
[----:B------:R-:W4:Y:S02]  /*9910*/  @!P0 SYNCS.PHASECHK.TRANS64 P0, [R0+URZ+0x70], R3 ;  /* 0x00007003000085a7 */ /* 0x000f2400080010ff */
[----:B----4-:R-:W-:Y:S05]  /*9920*/  @!P0 BRA `(.L_x_183) ;  /* 0xfffffffc00f08947 */ /* 0x010fea000383ffff */
[----:B------:R-:W-:Y:S05]  /*9930*/  BRA `(.L_x_184) ;  /* 0xffffffb800fc7947 */ /* 0x000fea000383ffff */
.L_x_94:
[----:B--2---:R2:W4:Y:S02]  /*9940*/  SYNCS.PHASECHK.TRANS64.TRYWAIT P0, [R3+URZ+0x90], R0 ;  /* 0x00009000030075a7 */ /* 0x00452400080011ff */
[----:B----4-:R-:W-:Y:S05]  /*9950*/  @!P0 NANOSLEEP.SYNCS 0x989680 ;  /* 0x009896800000895d */ /* 0x010fea0003900000 */
[----:B------:R-:W4:Y:S02]  /*9960*/  @!P0 SYNCS.PHASECHK.TRANS64 P0, [R3+URZ+0x90], R0 ;  /* 0x00009000030085a7 */ /* 0x000f2400080010ff */
[----:B----4-:R-:W-:Y:S05]  /*9970*/  @!P0 BRA `(.L_x_94) ;  /* 0xfffffffc00f08947 */ /* 0x010fea000383ffff */
[----:B------:R-:W-:Y:S05]  /*9980*/  BRA `(.L_x_185) ;  /* 0xffffffbc00cc7947 */ /* 0x000fea000383ffff */
.L_x_105:
[----:B-1----:R-:W-:Y:S04]  /*9990*/  MOV R0, UR44 ;  /* 0x0000002c00007c02 */ /* 0x002fe80008000f00 */
[----:B------:R1:W2:Y:S03]  /*99a0*/  SYNCS.PHASECHK.TRANS64.TRYWAIT P0, [R0+URZ+0x40], R5 ;  /* 0x00004005000075a7 */ /* 0x0002a600080011ff */
[----:B--2---:R-:W-:Y:S05]  /*99b0*/  @!P0 NANOSLEEP.SYNCS 0x989680 ;  /* 0x009896800000895d */ /* 0x004fea0003900000 */
[----:B------:R-:W2:Y:S02]  /*99c0*/  @!P0 SYNCS.PHASECHK.TRANS64 P0, [R0+URZ+0x40], R5 ;  /* 0x00004005000085a7 */ /* 0x000ea400080010ff */
[----:B--2---:R-:W-:Y:S05]  /*99d0*/  @!P0 BRA `(.L_x_105) ;  /* 0xfffffffc00ec8947 */ /* 0x004fea000383ffff */
[----:B------:R-:W-:Y:S05]  /*99e0*/  BRA `(.L_x_104) ;  /* 0xffffffcc00507947 */ /* 0x000fea000383ffff */
.L_x_107:
[----:B-1----:R1:W3:Y:S02]  /*99f0*/  SYNCS.PHASECHK.TRANS64.TRYWAIT P1, [R76+URZ+0xb0], R3 ;  /* 0x0000b0034c0075a7 */ /* 0x0022e400080211ff */
[----:B---3--:R-:W-:Y:S05]  /*9a00*/  @!P1 NANOSLEEP.SYNCS 0x989680 ;  /* 0x009896800000995d */ /* 0x008fea0003900000 */
[----:B------:R-:W3:Y:S02]  /*9a10*/  @!P1 SYNCS.PHASECHK.TRANS64 P1, [R76+URZ+0xb0], R3 ;  /* 0x0000b0034c0095a7 */ /* 0x000ee400080210ff */
[----:B---3--:R-:W-:Y:S05]  /*9a20*/  @!P1 BRA `(.L_x_107) ;  /* 0xfffffffc00f09947 */ /* 0x008fea000383ffff */
[----:B------:R-:W-:Y:S05]  /*9a30*/  BRA `(.L_x_106) ;  /* 0xffffffcc007c7947 */ /* 0x000fea000383ffff */
.L_x_116:
[----:B-1----:R1:W2:Y:S02]  /*9a40*/  SYNCS.PHASECHK.TRANS64.TRYWAIT P0, [R3+URZ+0x40], R0 ;  /* 0x00004000030075a7 */ /* 0x0022a400080011ff */
[----:B--2---:R-:W-:Y:S05]  /*9a50*/  @!P0 NANOSLEEP.SYNCS 0x989680 ;  /* 0x009896800000895d */ /* 0x004fea0003900000 */
[----:B------:R-:W2:Y:S02]  /*9a60*/  @!P0 SYNCS.PHASECHK.TRANS64 P0, [R3+URZ+0x40], R0 ;  /* 0x00004000030085a7 */ /* 0x000ea400080010ff */
[----:B--2---:R-:W-:Y:S05]  /*9a70*/  @!P0 BRA `(.L_x_116) ;  /* 0xfffffffc00f08947 */ /* 0x004fea000383ffff */
[----:B------:R-:W-:Y:S05]  /*9a80*/  BRA `(.L_x_115) ;  /* 0xffffffd400a07947 */ /* 0x000fea000383ffff */
.L_x_124:
[----:B-1----:R1:W2:Y:S02]  /*9a90*/  SYNCS.PHASECHK.TRANS64.TRYWAIT P0, [R83+URZ+0x40], R4 ;  /* 0x00004004530075a7 */ /* 0x0022a400080011ff */
[----:B--2---:R-:W-:Y:S05]  /*9aa0*/  @!P0 NANOSLEEP.SYNCS 0x989680 ;  /* 0x009896800000895d */ /* 0x004fea0003900000 */
[----:B------:R-:W2:Y:S02]  /*9ab0*/  @!P0 SYNCS.PHASECHK.TRANS64 P0, [R83+URZ+0x40], R4 ;  /* 0x00004004530085a7 */ /* 0x000ea400080010ff */
[----:B--2---:R-:W-:Y:S05]  /*9ac0*/  @!P0 BRA `(.L_x_124) ;  /* 0xfffffffc00f08947 */ /* 0x004fea000383ffff */
[----:B------:R-:W-:Y:S05]  /*9ad0*/  BRA `(.L_x_123) ;  /* 0xffffffdc00e87947 */ /* 0x000fea000383ffff */
.L_x_132:
[----:B--2---:R2:W3:Y:S02]  /*9ae0*/  SYNCS.PHASECHK.TRANS64.TRYWAIT P0, [R84+URZ+0x40], R3 ;  /* 0x00004003540075a7 */ /* 0x0044e400080011ff */
[----:B---3--:R-:W-:Y:S05]  /*9af0*/  @!P0 NANOSLEEP.SYNCS 0x989680 ;  /* 0x009896800000895d */ /* 0x008fea0003900000 */
[----:B------:R-:W3:Y:S02]  /*9b00*/  @!P0 SYNCS.PHASECHK.TRANS64 P0, [R84+URZ+0x40], R3 ;  /* 0x00004003540085a7 */ /* 0x000ee400080010ff */
[----:B---3--:R-:W-:Y:S05]  /*9b10*/  @!P0 BRA `(.L_x_132) ;  /* 0xfffffffc00f08947 */ /* 0x008fea000383ffff */
[----:B------:R-:W-:Y:S05]  /*9b20*/  BRA `(.L_x_131) ;  /* 0xffffffe800307947 */ /* 0x000fea000383ffff */
        .weak           $__internal_0_$__cuda_sm10x_tcgen05_guardrail_trap_col_being_dealloced_not_returned_by_alloc
        .type           $__internal_0_$__cuda_sm10x_tcgen05_guardrail_trap_col_being_dealloced_not_returned_by_alloc,@function
        .size           $__internal_0_$__cuda_sm10x_tcgen05_guardrail_trap_col_being_dealloced_not_returned_by_alloc,($__internal_1_$__cuda_sm10x_tcgen05_guardrail_trap_phase_invalid_during_alloc - $__internal_0_$__cuda_sm10x_tcgen05_guardrail_trap_col_being_dealloced_not_returned_by_alloc)
$__internal_0_$__cuda_sm10x_tcgen05_guardrail_trap_col_being_dealloced_not_returned_by_alloc:
[----:B------:R-:W-:Y:S05]  /*9b30*/  BPT.TRAP 0x1 ;  /* 0x000000040000795c */ /* 0x000fea0000300000 */
[----:B------:R-:W-:-:S04]  /*9b40*/  HFMA2 R3, -RZ, RZ, 0, 0 ;  /* 0x00000000ff037431 */ /* 0x000fc800000001ff */
[----:B------:R-:W-:Y:S05]  /*9b50*/  RET.REL.NODEC R2 `(_ZN7cutlass13device_kernelINS_4gemm6kernel13GemmUniversalIN4cute5tupleIJiiiiEEENS1_10collective13CollectiveMmaINS1_35MainloopSm100TmaUmmaWarpSpecializedILi4ELi2ELi4ENS5_IJNS4_1CILi2EEENSA_ILi4EEENSA_ILi1EEEEEEEENS5_IJNSA_ILi64EEENSA_ILi128EEESG_EEENS_10tfloat32_tENS5_IJlSD_lEEESJ_SK_NS4_8TiledMMAINS4_8MMA_AtomIJNS4_17SM100_MMA_TF32_SSISJ_SJ_fLi64ELi128ELNS4_4UMMA5MajorE0ELSP_0ELNSO_7ScaleInE0ELSQ_0EEEEEENS4_6LayoutINS5_IJSD_SD_SD_EEENS5_IJNSA_ILi0EEESV_SV_EEEEENS5_IJNS4_10UnderscoreESY_SY_EEEEENS4_23SM90_TMA_LOAD_MULTICASTENS4_14ComposedLayoutINS4_7SwizzleILi3ELi4ELi3EEENS4_18smem_ptr_flag_bitsILi32EEENST_INS5_IJNSA_ILi8EEENSA_ILi32EEEEEENS5_IJS18_SD_EEEEEEEvNS4_8identityES11_S1C_vS1D_EENS_8epilogue10collective18CollectiveEpilogueINS1F_23Sm100TmaWarpSpecializedILi4ELi2ELi16ELb1ELb0EEEJSI_NS5_IJNST_ISG_SD_EENST_IS18_SD_EEEEESJ_SK_SJ_SK_NS1F_6fusion15FusionCallbacksIS1J_NS1N_17LinearCombinationISJ_fSJ_fLNS_15FloatRoundStyleE2EEESI_S1M_JEEENS4_5SM1004TMEM4LOAD26SM100_TMEM_LOAD_16dp128b8xENS4_13SM90_TMA_LOADES1C_NS4_17SM75_U32x4_LDSM_NENS4_14SM90_TMA_STOREES1C_NS4_17SM90_U32x4_STSM_NENS4_39AutoVectorizingCopyWithAssumedAlignmentILi128EEEEEEvvEEEEvNT_6ParamsE) ;  /* 0xffffff6402287950 */ /* 0x000fea0003c3ffff */
        .weak           $__internal_1_$__cuda_sm10x_tcgen05_guardrail_trap_phase_invalid_during_alloc
        .type           $__internal_1_$__cuda_sm10x_tcgen05_guardrail_trap_phase_invalid_during_alloc,@function
        .size           $__internal_1_$__cuda_sm10x_tcgen05_guardrail_trap_phase_invalid_during_alloc,($__internal_2_$__cuda_sm10x_tcgen05_guardrail_trap_unallocated_columns_being_dealloced - $__internal_1_$__cuda_sm10x_tcgen05_guardrail_trap_phase_invalid_during_alloc)
$__internal_1_$__cuda_sm10x_tcgen05_guardrail_trap_phase_invalid_during_alloc:
[----:B------:R-:W-:Y:S05]  /*9b60*/  BPT.TRAP 0x1 ;  /* 0x000000040000795c */ /* 0x000fea0000300000 */
[----:B------:R-:W-:-:S04]  /*9b70*/  MOV R5, 0x0 ;  /* 0x0000000000057802 */ /* 0x000fc80000000f00 */
[----:B------:R-:W-:Y:S05]  /*9b80*/  RET.REL.NODEC R4 `(_ZN7cutlass13device_kernelINS_4gemm6kernel13GemmUniversalIN4cute5tupleIJiiiiEEENS1_10collective13CollectiveMmaINS1_35MainloopSm100TmaUmmaWarpSpecializedILi4ELi2ELi4ENS5_IJNS4_1CILi2EEENSA_ILi4EEENSA_ILi1EEEEEEEENS5_IJNSA_ILi64EEENSA_ILi128EEESG_EEENS_10tfloat32_tENS5_IJlSD_lEEESJ_SK_NS4_8TiledMMAINS4_8MMA_AtomIJNS4_17SM100_MMA_TF32_SSISJ_SJ_fLi64ELi128ELNS4_4UMMA5MajorE0ELSP_0ELNSO_7ScaleInE0ELSQ_0EEEEEENS4_6LayoutINS5_IJSD_SD_SD_EEENS5_IJNSA_ILi0EEESV_SV_EEEEENS5_IJNS4_10UnderscoreESY_SY_EEEEENS4_23SM90_TMA_LOAD_MULTICASTENS4_14ComposedLayoutINS4_7SwizzleILi3ELi4ELi3EEENS4_18smem_ptr_flag_bitsILi32EEENST_INS5_IJNSA_ILi8EEENSA_ILi32EEEEEENS5_IJS18_SD_EEEEEEEvNS4_8identityES11_S1C_vS1D_EENS_8epilogue10collective18CollectiveEpilogueINS1F_23Sm100TmaWarpSpecializedILi4ELi2ELi16ELb1ELb0EEEJSI_NS5_IJNST_ISG_SD_EENST_IS18_SD_EEEEESJ_SK_SJ_SK_NS1F_6fusion15FusionCallbacksIS1J_NS1N_17LinearCombinationISJ_fSJ_fLNS_15FloatRoundStyleE2EEESI_S1M_JEEENS4_5SM1004TMEM4LOAD26SM100_TMEM_LOAD_16dp128b8xENS4_13SM90_TMA_LOADES1C_NS4_17SM75_U32x4_LDSM_NENS4_14SM90_TMA_STOREES1C_NS4_17SM90_U32x4_STSM_NENS4_39AutoVectorizingCopyWithAssumedAlignmentILi128EEEEEEvvEEEEvNT_6ParamsE) ;  /* 0xffffff64041c7950 */ /* 0x000fea0003c3ffff */
        .weak           $__internal_2_$__cuda_sm10x_tcgen05_guardrail_trap_unallocated_columns_being_dealloced
        .type           $__internal_2_$__cuda_sm10x_tcgen05_guardrail_trap_unallocated_columns_being_dealloced,@function
        .size           $__internal_2_$__cuda_sm10x_tcgen05_guardrail_trap_unallocated_columns_being_dealloced,(.L_x_187 - $__internal_2_$__cuda_sm10x_tcgen05_guardrail_trap_unallocated_columns_being_dealloced)
$__internal_2_$__cuda_sm10x_tcgen05_guardrail_trap_unallocated_columns_being_dealloced:
[----:B------:R-:W-:Y:S05]  /*9b90*/  BPT.TRAP 0x1 ;  /* 0x000000040000795c */ /* 0x000fea0000300000 */
[----:B------:R-:W-:-:S04]  /*9ba0*/  HFMA2 R3, -RZ, RZ, 0, 0 ;  /* 0x00000000ff037431 */ /* 0x000fc800000001ff */
[----:B------:R-:W-:Y:S05]  /*9bb0*/  RET.REL.NODEC R2 `(_ZN7cutlass13device_kernelINS_4gemm6kernel13GemmUniversalIN4cute5tupleIJiiiiEEENS1_10collective13CollectiveMmaINS1_35MainloopSm100TmaUmmaWarpSpecializedILi4ELi2ELi4ENS5_IJNS4_1CILi2EEENSA_ILi4EEENSA_ILi1EEEEEEEENS5_IJNSA_ILi64EEENSA_ILi128EEESG_EEENS_10tfloat32_tENS5_IJlSD_lEEESJ_SK_NS4_8TiledMMAINS4_8MMA_AtomIJNS4_17SM100_MMA_TF32_SSISJ_SJ_fLi64ELi128ELNS4_4UMMA5MajorE0ELSP_0ELNSO_7ScaleInE0ELSQ_0EEEEEENS4_6LayoutINS5_IJSD_SD_SD_EEENS5_IJNSA_ILi0EEESV_SV_EEEEENS5_IJNS4_10UnderscoreESY_SY_EEEEENS4_23SM90_TMA_LOAD_MULTICASTENS4_14ComposedLayoutINS4_7SwizzleILi3ELi4ELi3EEENS4_18smem_ptr_flag_bitsILi32EEENST_INS5_IJNSA_ILi8EEENSA_ILi32EEEEEENS5_IJS18_SD_EEEEEEEvNS4_8identityES11_S1C_vS1D_EENS_8epilogue10collective18CollectiveEpilogueINS1F_23Sm100TmaWarpSpecializedILi4ELi2ELi16ELb1ELb0EEEJSI_NS5_IJNST_ISG_SD_EENST_IS18_SD_EEEEESJ_SK_SJ_SK_NS1F_6fusion15FusionCallbacksIS1J_NS1N_17LinearCombinationISJ_fSJ_fLNS_15FloatRoundStyleE2EEESI_S1M_JEEENS4_5SM1004TMEM4LOAD26SM100_TMEM_LOAD_16dp128b8xENS4_13SM90_TMA_LOADES1C_NS4_17SM75_U32x4_LDSM_NENS4_14SM90_TMA_STOREES1C_NS4_17SM90_U32x4_STSM_NENS4_39AutoVectorizingCopyWithAssumedAlignmentILi128EEEEEEvvEEEEvNT_6ParamsE) ;  /* 0xffffff6402107950 */ /* 0x000fea0003c3ffff */
.L_x_186:
[----:B------:R-:W-:-:S00]  /*9bc0*/  BRA `(.L_x_186) ;  /* 0xfffffffc00fc7947 */ /* 0x000fc0000383ffff */
[----:B------:R-:W-:-:S00]  /*9bd0*/  NOP ;  /* 0x0000000000007918 */ /* 0x000fc00000000000 */
        /* <DEDUP_REMOVED lines=10> */
.L_x_187:


//--------------------- .nv.global.init           --------------------------
	.section	.nv.global.init,"aw",@progbits
.nv.global.init:
	.type		$str$27,@object
	.size		$str$27,($str$28 - $str$27)
$str$27:
        /*0000*/ 	.byte	0x28, 0x61, 0x64, 0x64, 0x72, 0x65, 0x73, 0x73, 0x20, 0x26, 0x20, 0x6d, 0x61, 0x73, 0x6b, 0x29
        /*0010*/ 	.byte	0x20, 0x3d, 0x3d, 0x20, 0x30, 0x00
	.type		$str$28,@object
	.size		$str$28,($str$26 - $str$28)
$str$28:
        /*0016*/ 	.byte	0x2f, 0x74, 0x6d, 0x70, 0x2f, 0x63, 0x75, 0x74, 0x6c, 0x61, 0x73, 0x73, 0x5f, 0x73, 0x77, 0x65
        /*0026*/ 	.byte	0x65, 0x70, 0x5f, 0x73, 0x72, 0x63, 0x2f, 0x69, 0x6e, 0x63, 0x6c, 0x75, 0x64, 0x65, 0x2f, 0x63
        /*0036*/ 	.byte	0x75, 0x74, 0x65, 0x2f, 0x70, 0x6f, 0x69, 0x6e, 0x74, 0x65, 0x72, 0x5f, 0x66, 0x6c, 0x61, 0x67
        /*0046*/ 	.byte	0x67, 0x65, 0x64, 0x2e, 0x68, 0x70, 0x70, 0x00
	.type		$str$26,@object
	.size		$str$26,($str$25 - $str$26)
$str$26:
        /*004e*/ 	.byte	0x2f, 0x74, 0x6d, 0x70, 0x2f, 0x63, 0x75, 0x74, 0x6c, 0x61, 0x73, 0x73, 0x5f, 0x73, 0x77, 0x65
        /*005e*/ 	.byte	0x65, 0x70, 0x5f, 0x73, 0x72, 0x63, 0x2f, 0x69, 0x6e, 0x63, 0x6c, 0x75, 0x64, 0x65, 0x2f, 0x63
        /*006e*/ 	.byte	0x75, 0x74, 0x65, 0x2f, 0x61, 0x74, 0x6f, 0x6d, 0x2f, 0x63, 0x6f, 0x70, 0x79, 0x5f, 0x74, 0x72
        /*007e*/ 	.byte	0x61, 0x69, 0x74, 0x73, 0x5f, 0x73, 0x6d, 0x31, 0x30, 0x30, 0x2e, 0x68, 0x70, 0x70, 0x00
	.type		$str$25,@object
	.size		$str$25,(__unnamed_1 - $str$25)
$str$25:
        /*008d*/ 	.byte	0x28, 0x28, 0x75, 0x69, 0x6e, 0x74, 0x33, 0x32, 0x5f, 0x74, 0x28, 0x74, 0x68, 0x72, 0x65, 0x61
        /*009d*/ 	.byte	0x64, 0x49, 0x64, 0x78, 0x2e, 0x78, 0x29, 0x20, 0x2f, 0x20, 0x33, 0x32, 0x29, 0x20, 0x25, 0x20
        /*00ad*/ 	.byte	0x34, 0x29, 0x20, 0x3d, 0x3d, 0x20, 0x28, 0x28, 0x28, 0x74, 0x6d, 0x65, 0x6d, 0x5f, 0x61, 0x64
        /*00bd*/ 	.byte	0x64, 0x72, 0x20, 0x3e, 0x3e, 0x20, 0x31, 0x36, 0x29, 0x20, 0x2f, 0x20, 0x33, 0x32, 0x29, 0x20
        /*00cd*/ 	.byte	0x25, 0x20, 0x34, 0x29, 0x00
	.type		__unnamed_1,@object
	.size		__unnamed_1,(__unnamed_2 - __unnamed_1)
__unnamed_1:
        /*00d2*/ 	.byte	0x61, 0x75, 0x74, 0x6f, 0x20, 0x63, 0x75, 0x74, 0x65, 0x3a, 0x3a, 0x61, 0x73, 0x5f, 0x70, 0x6f
        /* <DEDUP_REMOVED lines=24> */
        /*0262*/ 	.byte	0x30, 0x34, 0x38, 0x3e, 0x3e, 0x3e, 0x3e, 0x5d, 0x00
	.type		__unnamed_2,@object
	.size		__unnamed_2,(.L_2 - __unnamed_2)
__unnamed_2:
        /* <DEDUP_REMOVED lines=45> */
        /*053b*/ 	.byte	0x3e, 0x3e, 0x3e, 0x5d, 0x00
.L_2:


//--------------------- .nv.shared._ZN7cutlass13device_kernelINS_4gemm6kernel13GemmUniversalIN4cute5tupleIJiiiiEEENS1_10collective13CollectiveMmaINS1_35MainloopSm100TmaUmmaWarpSpecializedILi4ELi2ELi4ENS5_IJNS4_1CILi2EEENSA_ILi4EEENSA_ILi1EEEEEEEENS5_IJNSA_ILi64EEENSA_ILi128EEESG_EEENS_10tfloat32_tENS5_IJlSD_lEEESJ_SK_NS4_8TiledMMAINS4_8MMA_AtomIJNS4_17SM100_MMA_TF32_SSISJ_SJ_fLi64ELi128ELNS4_4UMMA5MajorE0ELSP_0ELNSO_7ScaleInE0ELSQ_0EEEEEENS4_6LayoutINS5_IJSD_SD_SD_EEENS5_IJNSA_ILi0EEESV_SV_EEEEENS5_IJNS4_10UnderscoreESY_SY_EEEEENS4_23SM90_TMA_LOAD_MULTICASTENS4_14ComposedLayoutINS4_7SwizzleILi3ELi4ELi3EEENS4_18smem_ptr_flag_bitsILi32EEENST_INS5_IJNSA_ILi8EEENSA_ILi32EEEEEENS5_IJS18_SD_EEEEEEEvNS4_8identityES11_S1C_vS1D_EENS_8epilogue10collective18CollectiveEpilogueINS1F_23Sm100TmaWarpSpecializedILi4ELi2ELi16ELb1ELb0EEEJSI_NS5_IJNST_ISG_SD_EENST_IS18_SD_EEEEESJ_SK_SJ_SK_NS1F_6fusion15FusionCallbacksIS1J_NS1N_17LinearCombinationISJ_fSJ_fLNS_15FloatRoundStyleE2EEESI_S1M_JEEENS4_5SM1004TMEM4LOAD26SM100_TMEM_LOAD_16dp128b8xENS4_13SM90_TMA_LOADES1C_NS4_17SM75_U32x4_LDSM_NENS4_14SM90_TMA_STOREES1C_NS4_17SM90_U32x4_STSM_NENS4_39AutoVectorizingCopyWithAssumedAlignmentILi128EEEEEEvvEEEEvNT_6ParamsE --------------------------
	.section	.nv.shared._ZN7cutlass13device_kernelINS_4gemm6kernel13GemmUniversalIN4cute5tupleIJiiiiEEENS1_10collective13CollectiveMmaINS1_35MainloopSm100TmaUmmaWarpSpecializedILi4ELi2ELi4ENS5_IJNS4_1CILi2EEENSA_ILi4EEENSA_ILi1EEEEEEEENS5_IJNSA_ILi64EEENSA_ILi128EEESG_EEENS_10tfloat32_tENS5_IJlSD_lEEESJ_SK_NS4_8TiledMMAINS4_8MMA_AtomIJNS4_17SM100_MMA_TF32_SSISJ_SJ_fLi64ELi128ELNS4_4UMMA5MajorE0ELSP_0ELNSO_7ScaleInE0ELSQ_0EEEEEENS4_6LayoutINS5_IJSD_SD_SD_EEENS5_IJNSA_ILi0EEESV_SV_EEEEENS5_IJNS4_10UnderscoreESY_SY_EEEEENS4_23SM90_TMA_LOAD_MULTICASTENS4_14ComposedLayoutINS4_7SwizzleILi3ELi4ELi3EEENS4_18smem_ptr_flag_bitsILi32EEENST_INS5_IJNSA_ILi8EEENSA_ILi32EEEEEENS5_IJS18_SD_EEEEEEEvNS4_8identityES11_S1C_vS1D_EENS_8epilogue10collective18CollectiveEpilogueINS1F_23Sm100TmaWarpSpecializedILi4ELi2ELi16ELb1ELb0EEEJSI_NS5_IJNST_ISG_SD_EENST_IS18_SD_EEEEESJ_SK_SJ_SK_NS1F_6fusion15FusionCallbacksIS1J_NS1N_17LinearCombinationISJ_fSJ_fLNS_15FloatRoundStyleE2EEESI_S1M_JEEENS4_5SM1004TMEM4LOAD26SM100_TMEM_LOAD_16dp128b8xENS4_13SM90_TMA_LOADES1C_NS4_17SM75_U32x4_LDSM_NENS4_14SM90_TMA_STOREES1C_NS4_17SM90_U32x4_STSM_NENS4_39AutoVectorizingCopyWithAssumedAlignmentILi128EEEEEEvvEEEEvNT_6ParamsE,"aw",@nobits
	.sectionflags	@""
	.align	16
	.zero		1024


//--------------------- .nv.shared.reserved.0     --------------------------
	.section	.nv.shared.reserved.0,"aw",@nobits
	.weak		__nv_reservedSMEM_offset_0_alias
	.size		__nv_reservedSMEM_offset_0_alias, 0, 64
	.other		__nv_reservedSMEM_offset_0_alias,@"STO_CUDA_RESERVED_SHARED STV_DEFAULT"
__nv_reservedSMEM_offset_0_alias:
	.zero		0
.nv.shared.reserved.0:
	.zero		64
	.weak		__nv_reservedSMEM_tcgen05_partition
	.type		__nv_reservedSMEM_tcgen05_partition,@object
	.size		__nv_reservedSMEM_tcgen05_partition,(.L_0 - __nv_reservedSMEM_tcgen05_partition)
__nv_reservedSMEM_tcgen05_partition:
	.zero		32
.L_0:


//--------------------- .nv.global                --------------------------
	.section	.nv.global,"aw",@nobits
.nv.global:
	.type		_ZN40_INTERNAL_97336dd5_4_k_cu_16949ae5_268624cute1_E,@object
	.size		_ZN40_INTERNAL_97336dd5_4_k_cu_16949ae5_268624cute1_E,(_ZN40_INTERNAL_97336dd5_4_k_cu_16949ae5_268624cuda3std3__45__cpo6cbeginE - _ZN40_INTERNAL_97336dd5_4_k_cu_16949ae5_268624cute1_E)
_ZN40_INTERNAL_97336dd5_4_k_cu_16949ae5_268624cute1_E:
	.zero		1
	.type		_ZN40_INTERNAL_97336dd5_4_k_cu_16949ae5_268624cuda3std3__45__cpo6cbeginE,@object
	.size		_ZN40_INTERNAL_97336dd5_4_k_cu_16949ae5_268624cuda3std3__45__cpo6cbeginE,(_ZN40_INTERNAL_97336dd5_4_k_cu_16949ae5_268624cuda3std3__48in_placeE - _ZN40_INTERNAL_97336dd5_4_k_cu_16949ae5_268624cuda3std3__45__cpo6cbeginE)
_ZN40_INTERNAL_97336dd5_4_k_cu_16949ae5_268624cuda3std3__45__cpo6cbeginE:
	.zero		1
	.type		_ZN40_INTERNAL_97336dd5_4_k_cu_16949ae5_268624cuda3std3__48in_placeE,@object
	.size		_ZN40_INTERNAL_97336dd5_4_k_cu_16949ae5_268624cuda3std3__48in_placeE,(_ZN40_INTERNAL_97336dd5_4_k_cu_16949ae5_268624cuda3std6ranges3__45__cpo9iter_moveE - _ZN40_INTERNAL_97336dd5_4_k_cu_16949ae5_268624cuda3std3__48in_placeE)
_ZN40_INTERNAL_97336dd5_4_k_cu_16949ae5_268624cuda3std3__48in_placeE:
	.zero		1
	.type		_ZN40_INTERNAL_97336dd5_4_k_cu_16949ae5_268624cuda3std6ranges3__45__cpo9iter_moveE,@object
	.size		_ZN40_INTERNAL_97336dd5_4_k_cu_16949ae5_268624cuda3std6ranges3__45__cpo9iter_moveE,(_ZN40_INTERNAL_97336dd5_4_k_cu_16949ae5_268624cuda3std3__45__cpo5beginE - _ZN40_INTERNAL_97336dd5_4_k_cu_16949ae5_268624cuda3std6ranges3__45__cpo9iter_moveE)
_ZN40_INTERNAL_97336dd5_4_k_cu_16949ae5_268624cuda3std6ranges3__45__cpo9iter_moveE:
	.zero		1
	.type		_ZN40_INTERNAL_97336dd5_4_k_cu_16949ae5_268624cuda3std3__45__cpo5beginE,@object
	.size		_ZN40_INTERNAL_97336dd5_4_k_cu_16949ae5_268624cuda3std3__45__cpo5beginE,(_ZN40_INTERNAL_97336dd5_4_k_cu_16949ae5_268624cuda3std3__442_GLOBAL__N__97336dd5_4_k_cu_16949ae5_268626ignoreE - _ZN40_INTERNAL_97336dd5_4_k_cu_16949ae5_268624cuda3std3__45__cpo5beginE)
_ZN40_INTERNAL_97336dd5_4_k_cu_16949ae5_268624cuda3std3__45__cpo5beginE:
	.zero		1
	.type		_ZN40_INTERNAL_97336dd5_4_k_cu_16949ae5_268624cuda3std3__442_GLOBAL__N__97336dd5_4_k_cu_16949ae5_268626ignoreE,@object
	.size		_ZN40_INTERNAL_97336dd5_4_k_cu_16949ae5_268624cuda3std3__442_GLOBAL__N__97336dd5_4_k_cu_16949ae5_268626ignoreE,(_ZN40_INTERNAL_97336dd5_4_k_cu_16949ae5_268624cute7productE - _ZN40_INTERNAL_97336dd5_4_k_cu_16949ae5_268624cuda3std3__442_GLOBAL__N__97336dd5_4_k_cu_16949ae5_268626ignoreE)
_ZN40_INTERNAL_97336dd5_4_k_cu_16949ae5_268624cuda3std3__442_GLOBAL__N__97336dd5_4_k_cu_16949ae5_268626ignoreE:
	.zero		1
	.type		_ZN40_INTERNAL_97336dd5_4_k_cu_16949ae5_268624cute7productE,@object
	.size		_ZN40_INTERNAL_97336dd5_4_k_cu_16949ae5_268624cute7productE,(_ZN40_INTERNAL_97336dd5_4_k_cu_16949ae5_268624cuda3std3__45__cpo3endE - _ZN40_INTERNAL_97336dd5_4_k_cu_16949ae5_268624cute7productE)
_ZN40_INTERNAL_97336dd5_4_k_cu_16949ae5_268624cute7productE:
	.zero		1
	.type		_ZN40_INTERNAL_97336dd5_4_k_cu_16949ae5_268624cuda3std3__45__cpo3endE,@object
	.size		_ZN40_INTERNAL_97336dd5_4_k_cu_16949ae5_268624cuda3std3__45__cpo3endE,(_ZN40_INTERNAL_97336dd5_4_k_cu_16949ae5_268624cuda3std3__419piecewise_constructE - _ZN40_INTERNAL_97336dd5_4_k_cu_16949ae5_268624cuda3std3__45__cpo3endE)
_ZN40_INTERNAL_97336dd5_4_k_cu_16949ae5_268624cuda3std3__45__cpo3endE:
	.zero		1
	.type		_ZN40_INTERNAL_97336dd5_4_k_cu_16949ae5_268624cuda3std3__419piecewise_constructE,@object
	.size		_ZN40_INTERNAL_97336dd5_4_k_cu_16949ae5_268624cuda3std3__419piecewise_constructE,(_ZN40_INTERNAL_97336dd5_4_k_cu_16949ae5_268624cuda3std3__45__cpo4cendE - _ZN40_INTERNAL_97336dd5_4_k_cu_16949ae5_268624cuda3std3__419piecewise_constructE)
_ZN40_INTERNAL_97336dd5_4_k_cu_16949ae5_268624cuda3std3__419piecewise_constructE:
	.zero		1
	.type		_ZN40_INTERNAL_97336dd5_4_k_cu_16949ae5_268624cuda3std3__45__cpo4cendE,@object
	.size		_ZN40_INTERNAL_97336dd5_4_k_cu_16949ae5_268624cuda3std3__45__cpo4cendE,(_ZN40_INTERNAL_97336dd5_4_k_cu_16949ae5_268624cuda3std6ranges3__45__cpo4swapE - _ZN40_INTERNAL_97336dd5_4_k_cu_16949ae5_268624cuda3std3__45__cpo4cendE)
_ZN40_INTERNAL_97336dd5_4_k_cu_16949ae5_268624cuda3std3__45__cpo4cendE:
	.zero		1
	.type		_ZN40_INTERNAL_97336dd5_4_k_cu_16949ae5_268624cuda3std6ranges3__45__cpo4swapE,@object
	.size		_ZN40_INTERNAL_97336dd5_4_k_cu_16949ae5_268624cuda3std6ranges3__45__cpo4swapE,(.L_10 - _ZN40_INTERNAL_97336dd5_4_k_cu_16949ae5_268624cuda3std6ranges3__45__cpo4swapE)
_ZN40_INTERNAL_97336dd5_4_k_cu_16949ae5_268624cuda3std6ranges3__45__cpo4swapE:
	.zero		1
.L_10:


//--------------------- .nv.constant0._ZN7cutlass13device_kernelINS_4gemm6kernel13GemmUniversalIN4cute5tupleIJiiiiEEENS1_10collective13CollectiveMmaINS1_35MainloopSm100TmaUmmaWarpSpecializedILi4ELi2ELi4ENS5_IJNS4_1CILi2EEENSA_ILi4EEENSA_ILi1EEEEEEEENS5_IJNSA_ILi64EEENSA_ILi128EEESG_EEENS_10tfloat32_tENS5_IJlSD_lEEESJ_SK_NS4_8TiledMMAINS4_8MMA_AtomIJNS4_17SM100_MMA_TF32_SSISJ_SJ_fLi64ELi128ELNS4_4UMMA5MajorE0ELSP_0ELNSO_7ScaleInE0ELSQ_0EEEEEENS4_6LayoutINS5_IJSD_SD_SD_EEENS5_IJNSA_ILi0EEESV_SV_EEEEENS5_IJNS4_10UnderscoreESY_SY_EEEEENS4_23SM90_TMA_LOAD_MULTICASTENS4_14ComposedLayoutINS4_7SwizzleILi3ELi4ELi3EEENS4_18smem_ptr_flag_bitsILi32EEENST_INS5_IJNSA_ILi8EEENSA_ILi32EEEEEENS5_IJS18_SD_EEEEEEEvNS4_8identityES11_S1C_vS1D_EENS_8epilogue10collective18CollectiveEpilogueINS1F_23Sm100TmaWarpSpecializedILi4ELi2ELi16ELb1ELb0EEEJSI_NS5_IJNST_ISG_SD_EENST_IS18_SD_EEEEESJ_SK_SJ_SK_NS1F_6fusion15FusionCallbacksIS1J_NS1N_17LinearCombinationISJ_fSJ_fLNS_15FloatRoundStyleE2EEESI_S1M_JEEENS4_5SM1004TMEM4LOAD26SM100_TMEM_LOAD_16dp128b8xENS4_13SM90_TMA_LOADES1C_NS4_17SM75_U32x4_LDSM_NENS4_14SM90_TMA_STOREES1C_NS4_17SM90_U32x4_STSM_NENS4_39AutoVectorizingCopyWithAssumedAlignmentILi128EEEEEEvvEEEEvNT_6ParamsE --------------------------
	.section	.nv.constant0._ZN7cutlass13device_kernelINS_4gemm6kernel13GemmUniversalIN4cute5tupleIJiiiiEEENS1_10collective13CollectiveMmaINS1_35MainloopSm100TmaUmmaWarpSpecializedILi4ELi2ELi4ENS5_IJNS4_1CILi2EEENSA_ILi4EEENSA_ILi1EEEEEEEENS5_IJNSA_ILi64EEENSA_ILi128EEESG_EEENS_10tfloat32_tENS5_IJlSD_lEEESJ_SK_NS4_8TiledMMAINS4_8MMA_AtomIJNS4_17SM100_MMA_TF32_SSISJ_SJ_fLi64ELi128ELNS4_4UMMA5MajorE0ELSP_0ELNSO_7ScaleInE0ELSQ_0EEEEEENS4_6LayoutINS5_IJSD_SD_SD_EEENS5_IJNSA_ILi0EEESV_SV_EEEEENS5_IJNS4_10UnderscoreESY_SY_EEEEENS4_23SM90_TMA_LOAD_MULTICASTENS4_14ComposedLayoutINS4_7SwizzleILi3ELi4ELi3EEENS4_18smem_ptr_flag_bitsILi32EEENST_INS5_IJNSA_ILi8EEENSA_ILi32EEEEEENS5_IJS18_SD_EEEEEEEvNS4_8identityES11_S1C_vS1D_EENS_8epilogue10collective18CollectiveEpilogueINS1F_23Sm100TmaWarpSpecializedILi4ELi2ELi16ELb1ELb0EEEJSI_NS5_IJNST_ISG_SD_EENST_IS18_SD_EEEEESJ_SK_SJ_SK_NS1F_6fusion15FusionCallbacksIS1J_NS1N_17LinearCombinationISJ_fSJ_fLNS_15FloatRoundStyleE2EEESI_S1M_JEEENS4_5SM1004TMEM4LOAD26SM100_TMEM_LOAD_16dp128b8xENS4_13SM90_TMA_LOADES1C_NS4_17SM75_U32x4_LDSM_NENS4_14SM90_TMA_STOREES1C_NS4_17SM90_U32x4_STSM_NENS4_39AutoVectorizingCopyWithAssumedAlignmentILi128EEEEEEvvEEEEvNT_6ParamsE,"a",@progbits
	.sectionflags	@""
	.align	4
.nv.constant0._ZN7cutlass13device_kernelINS_4gemm6kernel13GemmUniversalIN4cute5tupleIJiiiiEEENS1_10collective13CollectiveMmaINS1_35MainloopSm100TmaUmmaWarpSpecializedILi4ELi2ELi4ENS5_IJNS4_1CILi2EEENSA_ILi4EEENSA_ILi1EEEEEEEENS5_IJNSA_ILi64EEENSA_ILi128EEESG_EEENS_10tfloat32_tENS5_IJlSD_lEEESJ_SK_NS4_8TiledMMAINS4_8MMA_AtomIJNS4_17SM100_MMA_TF32_SSISJ_SJ_fLi64ELi128ELNS4_4UMMA5MajorE0ELSP_0ELNSO_7ScaleInE0ELSQ_0EEEEEENS4_6LayoutINS5_IJSD_SD_SD_EEENS5_IJNSA_ILi0EEESV_SV_EEEEENS5_IJNS4_10UnderscoreESY_SY_EEEEENS4_23SM90_TMA_LOAD_MULTICASTENS4_14ComposedLayoutINS4_7SwizzleILi3ELi4ELi3EEENS4_18smem_ptr_flag_bitsILi32EEENST_INS5_IJNSA_ILi8EEENSA_ILi32EEEEEENS5_IJS18_SD_EEEEEEEvNS4_8identityES11_S1C_vS1D_EENS_8epilogue10collective18CollectiveEpilogueINS1F_23Sm100TmaWarpSpecializedILi4ELi2ELi16ELb1ELb0EEEJSI_NS5_IJNST_ISG_SD_EENST_IS18_SD_EEEEESJ_SK_SJ_SK_NS1F_6fusion15FusionCallbacksIS1J_NS1N_17LinearCombinationISJ_fSJ_fLNS_15FloatRoundStyleE2EEESI_S1M_JEEENS4_5SM1004TMEM4LOAD26SM100_TMEM_LOAD_16dp128b8xENS4_13SM90_TMA_LOADES1C_NS4_17SM75_U32x4_LDSM_NENS4_14SM90_TMA_STOREES1C_NS4_17SM90_U32x4_STSM_NENS4_39AutoVectorizingCopyWithAssumedAlignmentILi128EEEEEEvvEEEEvNT_6ParamsE:
	.zero		2944


//--------------------- SYMBOLS --------------------------

	.type		.nv.reservedSmem.offset0,@object
	.size		.nv.reservedSmem.offset0,0x4
	.type		.nv.reservedSmem.cap,@object
	.size		.nv.reservedSmem.cap,0x4
	.type		__assertfail,@function
